//
// Generated by NVIDIA NVVM Compiler
//
// Compiler Build ID: CL-36424714
// Cuda compilation tools, release 13.0, V13.0.88
// Based on NVVM 20.0.0
//

.version 9.0
.target sm_100
.address_size 64

	// .globl	_Z27convert_fp32_to_fp16_kernelPKfP6__halfi

.visible .entry _Z27convert_fp32_to_fp16_kernelPKfP6__halfi(
	.param .u64 .ptr .align 1 _Z27convert_fp32_to_fp16_kernelPKfP6__halfi_param_0,
	.param .u64 .ptr .align 1 _Z27convert_fp32_to_fp16_kernelPKfP6__halfi_param_1,
	.param .u32 _Z27convert_fp32_to_fp16_kernelPKfP6__halfi_param_2
)
{
	.reg .pred 	%p<2>;
	.reg .b16 	%rs<2>;
	.reg .b32 	%r<6>;
	.reg .b32 	%f<2>;
	.reg .b64 	%rd<9>;

	ld.param.u64 	%rd1, [_Z27convert_fp32_to_fp16_kernelPKfP6__halfi_param_0];
	ld.param.u64 	%rd2, [_Z27convert_fp32_to_fp16_kernelPKfP6__halfi_param_1];
	ld.param.u32 	%r2, [_Z27convert_fp32_to_fp16_kernelPKfP6__halfi_param_2];
	mov.u32 	%r3, %ctaid.x;
	mov.u32 	%r4, %ntid.x;
	mov.u32 	%r5, %tid.x;
	mad.lo.s32 	%r1, %r3, %r4, %r5;
	setp.ge.s32 	%p1, %r1, %r2;
	@%p1 bra 	$L__BB0_2;
	cvta.to.global.u64 	%rd3, %rd1;
	cvta.to.global.u64 	%rd4, %rd2;
	mul.wide.s32 	%rd5, %r1, 4;
	add.s64 	%rd6, %rd3, %rd5;
	ld.global.nc.f32 	%f1, [%rd6];
	// begin inline asm
	{  cvt.rn.f16.f32 %rs1, %f1;}

	// end inline asm
	mul.wide.s32 	%rd7, %r1, 2;
	add.s64 	%rd8, %rd4, %rd7;
	st.global.u16 	[%rd8], %rs1;
$L__BB0_2:
	ret;

}
	// .globl	_Z27wave_kernel_mixed_precisionP6__halfS0_S0_Pfiiiiiiiiiffff
.visible .entry _Z27wave_kernel_mixed_precisionP6__halfS0_S0_Pfiiiiiiiiiffff(
	.param .u64 .ptr .align 1 _Z27wave_kernel_mixed_precisionP6__halfS0_S0_Pfiiiiiiiiiffff_param_0,
	.param .u64 .ptr .align 1 _Z27wave_kernel_mixed_precisionP6__halfS0_S0_Pfiiiiiiiiiffff_param_1,
	.param .u64 .ptr .align 1 _Z27wave_kernel_mixed_precisionP6__halfS0_S0_Pfiiiiiiiiiffff_param_2,
	.param .u64 .ptr .align 1 _Z27wave_kernel_mixed_precisionP6__halfS0_S0_Pfiiiiiiiiiffff_param_3,
	.param .u32 _Z27wave_kernel_mixed_precisionP6__halfS0_S0_Pfiiiiiiiiiffff_param_4,
	.param .u32 _Z27wave_kernel_mixed_precisionP6__halfS0_S0_Pfiiiiiiiiiffff_param_5,
	.param .u32 _Z27wave_kernel_mixed_precisionP6__halfS0_S0_Pfiiiiiiiiiffff_param_6,
	.param .u32 _Z27wave_kernel_mixed_precisionP6__halfS0_S0_Pfiiiiiiiiiffff_param_7,
	.param .u32 _Z27wave_kernel_mixed_precisionP6__halfS0_S0_Pfiiiiiiiiiffff_param_8,
	.param .u32 _Z27wave_kernel_mixed_precisionP6__halfS0_S0_Pfiiiiiiiiiffff_param_9,
	.param .u32 _Z27wave_kernel_mixed_precisionP6__halfS0_S0_Pfiiiiiiiiiffff_param_10,
	.param .u32 _Z27wave_kernel_mixed_precisionP6__halfS0_S0_Pfiiiiiiiiiffff_param_11,
	.param .u32 _Z27wave_kernel_mixed_precisionP6__halfS0_S0_Pfiiiiiiiiiffff_param_12,
	.param .f32 _Z27wave_kernel_mixed_precisionP6__halfS0_S0_Pfiiiiiiiiiffff_param_13,
	.param .f32 _Z27wave_kernel_mixed_precisionP6__halfS0_S0_Pfiiiiiiiiiffff_param_14,
	.param .f32 _Z27wave_kernel_mixed_precisionP6__halfS0_S0_Pfiiiiiiiiiffff_param_15,
	.param .f32 _Z27wave_kernel_mixed_precisionP6__halfS0_S0_Pfiiiiiiiiiffff_param_16
)
{
	.reg .pred 	%p<6>;
	.reg .b16 	%rs<30>;
	.reg .b32 	%r<37>;
	.reg .b32 	%f<53>;
	.reg .b64 	%rd<31>;

	ld.param.u64 	%rd2, [_Z27wave_kernel_mixed_precisionP6__halfS0_S0_Pfiiiiiiiiiffff_param_1];
	ld.param.u64 	%rd4, [_Z27wave_kernel_mixed_precisionP6__halfS0_S0_Pfiiiiiiiiiffff_param_3];
	ld.param.u32 	%r6, [_Z27wave_kernel_mixed_precisionP6__halfS0_S0_Pfiiiiiiiiiffff_param_4];
	ld.param.u32 	%r7, [_Z27wave_kernel_mixed_precisionP6__halfS0_S0_Pfiiiiiiiiiffff_param_5];
	ld.param.u32 	%r8, [_Z27wave_kernel_mixed_precisionP6__halfS0_S0_Pfiiiiiiiiiffff_param_6];
	ld.param.u32 	%r10, [_Z27wave_kernel_mixed_precisionP6__halfS0_S0_Pfiiiiiiiiiffff_param_7];
	ld.param.u32 	%r11, [_Z27wave_kernel_mixed_precisionP6__halfS0_S0_Pfiiiiiiiiiffff_param_8];
	ld.param.u32 	%r12, [_Z27wave_kernel_mixed_precisionP6__halfS0_S0_Pfiiiiiiiiiffff_param_9];
	ld.param.u32 	%r4, [_Z27wave_kernel_mixed_precisionP6__halfS0_S0_Pfiiiiiiiiiffff_param_11];
	ld.param.u32 	%r5, [_Z27wave_kernel_mixed_precisionP6__halfS0_S0_Pfiiiiiiiiiffff_param_12];
	ld.param.f32 	%f1, [_Z27wave_kernel_mixed_precisionP6__halfS0_S0_Pfiiiiiiiiiffff_param_13];
	ld.param.f32 	%f2, [_Z27wave_kernel_mixed_precisionP6__halfS0_S0_Pfiiiiiiiiiffff_param_14];
	ld.param.f32 	%f3, [_Z27wave_kernel_mixed_precisionP6__halfS0_S0_Pfiiiiiiiiiffff_param_15];
	ld.param.f32 	%f4, [_Z27wave_kernel_mixed_precisionP6__halfS0_S0_Pfiiiiiiiiiffff_param_16];
	mov.u32 	%r13, %ctaid.x;
	mov.u32 	%r14, %ntid.x;
	mov.u32 	%r15, %tid.x;
	mad.lo.s32 	%r16, %r13, %r14, %r15;
	add.s32 	%r1, %r16, %r7;
	mov.u32 	%r17, %ctaid.y;
	mov.u32 	%r18, %ntid.y;
	mov.u32 	%r19, %tid.y;
	mad.lo.s32 	%r20, %r17, %r18, %r19;
	add.s32 	%r21, %r20, %r10;
	mov.u32 	%r22, %ctaid.z;
	mov.u32 	%r23, %ntid.z;
	mov.u32 	%r24, %tid.z;
	mad.lo.s32 	%r25, %r22, %r23, %r24;
	add.s32 	%r3, %r25, %r12;
	setp.gt.s32 	%p1, %r1, %r6;
	setp.gt.s32 	%p2, %r21, %r8;
	or.pred  	%p3, %p1, %p2;
	setp.gt.s32 	%p4, %r3, %r11;
	or.pred  	%p5, %p3, %p4;
	@%p5 bra 	$L__BB1_2;
	ld.param.u64 	%rd30, [_Z27wave_kernel_mixed_precisionP6__halfS0_S0_Pfiiiiiiiiiffff_param_2];
	ld.param.u64 	%rd29, [_Z27wave_kernel_mixed_precisionP6__halfS0_S0_Pfiiiiiiiiiffff_param_0];
	cvta.to.global.u64 	%rd20, %rd29;
	add.s32 	%r26, %r1, 4;
	mad.lo.s32 	%r27, %r4, %r26, %r21;
	add.s32 	%r28, %r27, 4;
	mad.lo.s32 	%r29, %r28, %r5, %r3;
	add.s32 	%r30, %r29, 4;
	mul.wide.s32 	%rd21, %r30, 2;
	add.s64 	%rd5, %rd30, %rd21;
	// begin inline asm
	ld.global.nc.b16 %rs1, [%rd5];
	// end inline asm
	// begin inline asm
	{  cvt.f32.f16 %f5, %rs1;}

	// end inline asm
	mul.lo.s32 	%r31, %r5, %r4;
	shl.b32 	%r32, %r31, 1;
	sub.s32 	%r33, %r30, %r32;
	mul.wide.s32 	%rd22, %r33, 2;
	add.s64 	%rd6, %rd30, %rd22;
	// begin inline asm
	ld.global.nc.b16 %rs3, [%rd6];
	// end inline asm
	// begin inline asm
	{  cvt.f32.f16 %f6, %rs3;}

	// end inline asm
	sub.s32 	%r34, %r30, %r31;
	mul.wide.s32 	%rd23, %r34, 2;
	add.s64 	%rd7, %rd30, %rd23;
	// begin inline asm
	ld.global.nc.b16 %rs5, [%rd7];
	// end inline asm
	// begin inline asm
	{  cvt.f32.f16 %f7, %rs5;}

	// end inline asm
	mul.wide.s32 	%rd24, %r31, 2;
	add.s64 	%rd8, %rd5, %rd24;
	// begin inline asm
	ld.global.nc.b16 %rs7, [%rd8];
	// end inline asm
	// begin inline asm
	{  cvt.f32.f16 %f8, %rs7;}

	// end inline asm
	add.s64 	%rd9, %rd8, %rd24;
	// begin inline asm
	ld.global.nc.b16 %rs9, [%rd9];
	// end inline asm
	// begin inline asm
	{  cvt.f32.f16 %f9, %rs9;}

	// end inline asm
	shl.b32 	%r35, %r5, 1;
	sub.s32 	%r36, %r30, %r35;
	mul.wide.s32 	%rd25, %r36, 2;
	add.s64 	%rd10, %rd30, %rd25;
	// begin inline asm
	ld.global.nc.b16 %rs11, [%rd10];
	// end inline asm
	// begin inline asm
	{  cvt.f32.f16 %f10, %rs11;}

	// end inline asm
	mul.wide.s32 	%rd26, %r5, 2;
	add.s64 	%rd11, %rd10, %rd26;
	// begin inline asm
	ld.global.nc.b16 %rs13, [%rd11];
	// end inline asm
	// begin inline asm
	{  cvt.f32.f16 %f11, %rs13;}

	// end inline asm
	add.s64 	%rd12, %rd5, %rd26;
	// begin inline asm
	ld.global.nc.b16 %rs15, [%rd12];
	// end inline asm
	// begin inline asm
	{  cvt.f32.f16 %f12, %rs15;}

	// end inline asm
	add.s64 	%rd13, %rd12, %rd26;
	// begin inline asm
	ld.global.nc.b16 %rs17, [%rd13];
	// end inline asm
	// begin inline asm
	{  cvt.f32.f16 %f13, %rs17;}

	// end inline asm
	add.s64 	%rd14, %rd5, -4;
	// begin inline asm
	ld.global.nc.b16 %rs19, [%rd14];
	// end inline asm
	// begin inline asm
	{  cvt.f32.f16 %f14, %rs19;}

	// end inline asm
	add.s64 	%rd15, %rd5, -2;
	// begin inline asm
	ld.global.nc.b16 %rs21, [%rd15];
	// end inline asm
	// begin inline asm
	{  cvt.f32.f16 %f15, %rs21;}

	// end inline asm
	add.s64 	%rd16, %rd5, 2;
	// begin inline asm
	ld.global.nc.b16 %rs23, [%rd16];
	// end inline asm
	// begin inline asm
	{  cvt.f32.f16 %f16, %rs23;}

	// end inline asm
	add.s64 	%rd17, %rd5, 4;
	// begin inline asm
	ld.global.nc.b16 %rs25, [%rd17];
	// end inline asm
	// begin inline asm
	{  cvt.f32.f16 %f17, %rs25;}

	// end inline asm
	add.s64 	%rd18, %rd2, %rd21;
	// begin inline asm
	ld.global.nc.b16 %rs27, [%rd18];
	// end inline asm
	// begin inline asm
	{  cvt.f32.f16 %f18, %rs27;}

	// end inline asm
	mul.wide.s32 	%rd27, %r30, 4;
	add.s64 	%rd19, %rd4, %rd27;
	// begin inline asm
	ld.global.nc.f32 %f19, [%rd19];
	// end inline asm
	mul.f32 	%f21, %f7, 0f41800000;
	sub.f32 	%f22, %f21, %f6;
	mul.f32 	%f23, %f5, 0f41F00000;
	sub.f32 	%f24, %f22, %f23;
	fma.rn.f32 	%f25, %f8, 0f41800000, %f24;
	sub.f32 	%f26, %f25, %f9;
	mul.f32 	%f27, %f2, 0f41400000;
	mul.f32 	%f28, %f2, %f27;
	div.rn.f32 	%f29, %f26, %f28;
	mul.f32 	%f30, %f11, 0f41800000;
	sub.f32 	%f31, %f30, %f10;
	sub.f32 	%f32, %f31, %f23;
	fma.rn.f32 	%f33, %f12, 0f41800000, %f32;
	sub.f32 	%f34, %f33, %f13;
	mul.f32 	%f35, %f3, 0f41400000;
	mul.f32 	%f36, %f3, %f35;
	div.rn.f32 	%f37, %f34, %f36;
	mul.f32 	%f38, %f15, 0f41800000;
	sub.f32 	%f39, %f38, %f14;
	sub.f32 	%f40, %f39, %f23;
	fma.rn.f32 	%f41, %f16, 0f41800000, %f40;
	sub.f32 	%f42, %f41, %f17;
	mul.f32 	%f43, %f4, 0f41400000;
	mul.f32 	%f44, %f4, %f43;
	div.rn.f32 	%f45, %f42, %f44;
	add.f32 	%f46, %f29, %f37;
	add.f32 	%f47, %f46, %f45;
	add.f32 	%f48, %f5, %f5;
	sub.f32 	%f49, %f48, %f18;
	mul.f32 	%f50, %f1, %f1;
	div.rn.f32 	%f51, %f50, %f19;
	mul.f32 	%f52, %f19, %f47;
	fma.rn.f32 	%f20, %f51, %f52, %f49;
	// begin inline asm
	{  cvt.rn.f16.f32 %rs29, %f20;}

	// end inline asm
	add.s64 	%rd28, %rd20, %rd21;
	st.global.u16 	[%rd28], %rs29;
$L__BB1_2:
	ret;

}
	// .globl	_Z29source_injection_kernel_mixedP6__halfPfS1_S1_iiiiiiiiiiiiiffffff
.visible .entry _Z29source_injection_kernel_mixedP6__halfPfS1_S1_iiiiiiiiiiiiiffffff(
	.param .u64 .ptr .align 1 _Z29source_injection_kernel_mixedP6__halfPfS1_S1_iiiiiiiiiiiiiffffff_param_0,
	.param .u64 .ptr .align 1 _Z29source_injection_kernel_mixedP6__halfPfS1_S1_iiiiiiiiiiiiiffffff_param_1,
	.param .u64 .ptr .align 1 _Z29source_injection_kernel_mixedP6__halfPfS1_S1_iiiiiiiiiiiiiffffff_param_2,
	.param .u64 .ptr .align 1 _Z29source_injection_kernel_mixedP6__halfPfS1_S1_iiiiiiiiiiiiiffffff_param_3,
	.param .u32 _Z29source_injection_kernel_mixedP6__halfPfS1_S1_iiiiiiiiiiiiiffffff_param_4,
	.param .u32 _Z29source_injection_kernel_mixedP6__halfPfS1_S1_iiiiiiiiiiiiiffffff_param_5,
	.param .u32 _Z29source_injection_kernel_mixedP6__halfPfS1_S1_iiiiiiiiiiiiiffffff_param_6,
	.param .u32 _Z29source_injection_kernel_mixedP6__halfPfS1_S1_iiiiiiiiiiiiiffffff_param_7,
	.param .u32 _Z29source_injection_kernel_mixedP6__halfPfS1_S1_iiiiiiiiiiiiiffffff_param_8,
	.param .u32 _Z29source_injection_kernel_mixedP6__halfPfS1_S1_iiiiiiiiiiiiiffffff_param_9,
	.param .u32 _Z29source_injection_kernel_mixedP6__halfPfS1_S1_iiiiiiiiiiiiiffffff_param_10,
	.param .u32 _Z29source_injection_kernel_mixedP6__halfPfS1_S1_iiiiiiiiiiiiiffffff_param_11,
	.param .u32 _Z29source_injection_kernel_mixedP6__halfPfS1_S1_iiiiiiiiiiiiiffffff_param_12,
	.param .u32 _Z29source_injection_kernel_mixedP6__halfPfS1_S1_iiiiiiiiiiiiiffffff_param_13,
	.param .u32 _Z29source_injection_kernel_mixedP6__halfPfS1_S1_iiiiiiiiiiiiiffffff_param_14,
	.param .u32 _Z29source_injection_kernel_mixedP6__halfPfS1_S1_iiiiiiiiiiiiiffffff_param_15,
	.param .u32 _Z29source_injection_kernel_mixedP6__halfPfS1_S1_iiiiiiiiiiiiiffffff_param_16,
	.param .f32 _Z29source_injection_kernel_mixedP6__halfPfS1_S1_iiiiiiiiiiiiiffffff_param_17,
	.param .f32 _Z29source_injection_kernel_mixedP6__halfPfS1_S1_iiiiiiiiiiiiiffffff_param_18,
	.param .f32 _Z29source_injection_kernel_mixedP6__halfPfS1_S1_iiiiiiiiiiiiiffffff_param_19,
	.param .f32 _Z29source_injection_kernel_mixedP6__halfPfS1_S1_iiiiiiiiiiiiiffffff_param_20,
	.param .f32 _Z29source_injection_kernel_mixedP6__halfPfS1_S1_iiiiiiiiiiiiiffffff_param_21,
	.param .f32 _Z29source_injection_kernel_mixedP6__halfPfS1_S1_iiiiiiiiiiiiiffffff_param_22
)
{
	.reg .pred 	%p<32>;
	.reg .b16 	%rs<25>;
	.reg .b32 	%r<102>;
	.reg .b32 	%f<81>;
	.reg .b64 	%rd<30>;

	ld.param.u64 	%rd11, [_Z29source_injection_kernel_mixedP6__halfPfS1_S1_iiiiiiiiiiiiiffffff_param_0];
	ld.param.u64 	%rd8, [_Z29source_injection_kernel_mixedP6__halfPfS1_S1_iiiiiiiiiiiiiffffff_param_1];
	ld.param.u32 	%r40, [_Z29source_injection_kernel_mixedP6__halfPfS1_S1_iiiiiiiiiiiiiffffff_param_5];
	ld.param.u32 	%r41, [_Z29source_injection_kernel_mixedP6__halfPfS1_S1_iiiiiiiiiiiiiffffff_param_6];
	ld.param.u32 	%r30, [_Z29source_injection_kernel_mixedP6__halfPfS1_S1_iiiiiiiiiiiiiffffff_param_7];
	ld.param.u32 	%r33, [_Z29source_injection_kernel_mixedP6__halfPfS1_S1_iiiiiiiiiiiiiffffff_param_10];
	ld.param.u32 	%r34, [_Z29source_injection_kernel_mixedP6__halfPfS1_S1_iiiiiiiiiiiiiffffff_param_11];
	ld.param.u32 	%r35, [_Z29source_injection_kernel_mixedP6__halfPfS1_S1_iiiiiiiiiiiiiffffff_param_12];
	ld.param.u32 	%r36, [_Z29source_injection_kernel_mixedP6__halfPfS1_S1_iiiiiiiiiiiiiffffff_param_13];
	ld.param.u32 	%r37, [_Z29source_injection_kernel_mixedP6__halfPfS1_S1_iiiiiiiiiiiiiffffff_param_14];
	ld.param.u32 	%r38, [_Z29source_injection_kernel_mixedP6__halfPfS1_S1_iiiiiiiiiiiiiffffff_param_15];
	ld.param.f32 	%f14, [_Z29source_injection_kernel_mixedP6__halfPfS1_S1_iiiiiiiiiiiiiffffff_param_17];
	ld.param.f32 	%f15, [_Z29source_injection_kernel_mixedP6__halfPfS1_S1_iiiiiiiiiiiiiffffff_param_18];
	ld.param.f32 	%f16, [_Z29source_injection_kernel_mixedP6__halfPfS1_S1_iiiiiiiiiiiiiffffff_param_19];
	ld.param.f32 	%f17, [_Z29source_injection_kernel_mixedP6__halfPfS1_S1_iiiiiiiiiiiiiffffff_param_20];
	ld.param.f32 	%f18, [_Z29source_injection_kernel_mixedP6__halfPfS1_S1_iiiiiiiiiiiiiffffff_param_21];
	ld.param.f32 	%f19, [_Z29source_injection_kernel_mixedP6__halfPfS1_S1_iiiiiiiiiiiiiffffff_param_22];
	cvta.to.global.u64 	%rd1, %rd11;
	mov.u32 	%r42, %ctaid.x;
	mov.u32 	%r43, %ntid.x;
	mov.u32 	%r44, %tid.x;
	mad.lo.s32 	%r45, %r42, %r43, %r44;
	add.s32 	%r1, %r45, %r41;
	mov.u32 	%r46, %ctaid.y;
	mov.u32 	%r47, %ntid.y;
	mov.u32 	%r48, %tid.y;
	mad.lo.s32 	%r2, %r46, %r47, %r48;
	mov.u32 	%r49, %ctaid.z;
	mov.u32 	%r50, %ntid.z;
	mov.u32 	%r51, %tid.z;
	mad.lo.s32 	%r3, %r49, %r50, %r51;
	setp.gt.s32 	%p1, %r1, %r40;
	or.b32  	%r52, %r3, %r2;
	and.b32  	%r54, %r52, 268435454;
	setp.ne.s32 	%p2, %r54, 0;
	or.pred  	%p3, %p1, %p2;
	@%p3 bra 	$L__BB2_19;
	ld.param.u32 	%r101, [_Z29source_injection_kernel_mixedP6__halfPfS1_S1_iiiiiiiiiiiiiffffff_param_16];
	ld.param.u32 	%r100, [_Z29source_injection_kernel_mixedP6__halfPfS1_S1_iiiiiiiiiiiiiffffff_param_9];
	ld.param.u32 	%r99, [_Z29source_injection_kernel_mixedP6__halfPfS1_S1_iiiiiiiiiiiiiffffff_param_8];
	ld.param.u32 	%r98, [_Z29source_injection_kernel_mixedP6__halfPfS1_S1_iiiiiiiiiiiiiffffff_param_4];
	ld.param.u64 	%rd29, [_Z29source_injection_kernel_mixedP6__halfPfS1_S1_iiiiiiiiiiiiiffffff_param_3];
	ld.param.u64 	%rd28, [_Z29source_injection_kernel_mixedP6__halfPfS1_S1_iiiiiiiiiiiiiffffff_param_2];
	mul.lo.s32 	%r55, %r1, 3;
	mul.wide.s32 	%rd15, %r55, 4;
	add.s64 	%rd12, %rd29, %rd15;
	add.s64 	%rd13, %rd12, 4;
	add.s64 	%rd14, %rd12, 8;
	add.s32 	%r4, %r99, -1;
	add.s32 	%r5, %r33, -1;
	add.s32 	%r6, %r35, -1;
	add.s32 	%r7, %r30, 1;
	add.s32 	%r8, %r100, 1;
	cvt.rn.f32.u32 	%f1, %r2;
	sub.s32 	%r56, 1, %r2;
	cvt.rn.f32.s32 	%f2, %r56;
	cvt.rn.f32.u32 	%f3, %r3;
	sub.s32 	%r57, 1, %r3;
	cvt.rn.f32.s32 	%f4, %r57;
	mad.lo.s32 	%r58, %r101, %r98, %r1;
	mul.wide.s32 	%rd16, %r58, 4;
	add.s64 	%rd5, %rd28, %rd16;
	mul.lo.s32 	%r59, %r37, %r36;
	mul.lo.s32 	%r9, %r59, %r38;
	add.s32 	%r60, %r9, 1;
	shr.u32 	%r61, %r60, 31;
	add.s32 	%r62, %r60, %r61;
	shr.s32 	%r10, %r62, 1;
	// begin inline asm
	ld.global.nc.f32 %f20, [%rd12];
	// end inline asm
	// begin inline asm
	ld.global.nc.f32 %f21, [%rd13];
	// end inline asm
	// begin inline asm
	ld.global.nc.f32 %f22, [%rd14];
	// end inline asm
	sub.f32 	%f23, %f20, %f17;
	div.rn.f32 	%f24, %f23, %f14;
	cvt.rmi.f32.f32 	%f25, %f24;
	cvt.rzi.s32.f32 	%r11, %f25;
	sub.f32 	%f26, %f21, %f18;
	div.rn.f32 	%f27, %f26, %f15;
	cvt.rmi.f32.f32 	%f28, %f27;
	cvt.rzi.s32.f32 	%r63, %f28;
	sub.f32 	%f29, %f22, %f19;
	div.rn.f32 	%f30, %f29, %f16;
	cvt.rmi.f32.f32 	%f31, %f30;
	cvt.rzi.s32.f32 	%r13, %f31;
	sub.f32 	%f5, %f24, %f25;
	sub.f32 	%f6, %f27, %f28;
	sub.f32 	%f7, %f30, %f31;
	add.s32 	%r14, %r11, %r2;
	setp.lt.s32 	%p4, %r14, %r4;
	add.s32 	%r15, %r63, %r3;
	setp.lt.s32 	%p5, %r15, %r5;
	or.pred  	%p6, %p4, %p5;
	@%p6 bra 	$L__BB2_10;
	add.s32 	%r64, %r34, 1;
	setp.lt.s32 	%p7, %r13, %r6;
	setp.gt.s32 	%p8, %r14, %r7;
	setp.gt.s32 	%p9, %r15, %r8;
	or.pred  	%p10, %p8, %p9;
	or.pred  	%p11, %p10, %p7;
	setp.gt.s32 	%p12, %r13, %r64;
	or.pred  	%p13, %p11, %p12;
	@%p13 bra 	$L__BB2_10;
	mov.f32 	%f34, 0f3F800000;
	sub.f32 	%f35, %f34, %f5;
	mul.f32 	%f36, %f35, %f2;
	fma.rn.f32 	%f37, %f5, %f1, %f36;
	sub.f32 	%f38, %f34, %f6;
	mul.f32 	%f39, %f38, %f4;
	fma.rn.f32 	%f40, %f6, %f3, %f39;
	mul.f32 	%f41, %f37, %f40;
	sub.f32 	%f42, %f34, %f7;
	fma.rn.f32 	%f43, %f7, 0f00000000, %f42;
	mul.f32 	%f44, %f41, %f43;
	add.s32 	%r65, %r11, 4;
	add.s32 	%r66, %r63, 4;
	add.s32 	%r67, %r13, 4;
	mad.lo.s32 	%r68, %r65, %r37, %r66;
	mad.lo.s32 	%r69, %r68, %r38, %r67;
	add.s32 	%r70, %r65, %r2;
	add.s32 	%r71, %r66, %r3;
	mad.lo.s32 	%r72, %r70, %r37, %r71;
	mad.lo.s32 	%r16, %r72, %r38, %r67;
	mul.f32 	%f45, %f44, 0f3C23D70A;
	// begin inline asm
	ld.global.nc.f32 %f32, [%rd5];
	// end inline asm
	mul.f32 	%f46, %f45, %f32;
	mul.wide.s32 	%rd19, %r69, 4;
	add.s64 	%rd18, %rd8, %rd19;
	// begin inline asm
	ld.global.nc.f32 %f33, [%rd18];
	// end inline asm
	div.rn.f32 	%f8, %f46, %f33;
	setp.ge.s32 	%p14, %r16, %r9;
	@%p14 bra 	$L__BB2_10;
	shr.u32 	%r73, %r16, 31;
	add.s32 	%r74, %r16, %r73;
	shr.s32 	%r17, %r74, 1;
	setp.ge.s32 	%p15, %r17, %r10;
	@%p15 bra 	$L__BB2_10;
	mul.wide.s32 	%rd20, %r17, 4;
	add.s64 	%rd6, %rd1, %rd20;
	and.b32  	%r18, %r16, 1;
$L__BB2_6:
	setp.ne.s32 	%p16, %r18, 0;
	ld.global.u32 	%r19, [%rd6];
	cvt.u16.u32 	%rs22, %r19;
	{ .reg .b16 tmp; mov.b32 {tmp, %rs21}, %r19; }
	@%p16 bra 	$L__BB2_8;
	// begin inline asm
	{  cvt.f32.f16 %f49, %rs22;}

	// end inline asm
	add.f32 	%f50, %f8, %f49;
	// begin inline asm
	{  cvt.rn.f16.f32 %rs22, %f50;}

	// end inline asm
	bra.uni 	$L__BB2_9;
$L__BB2_8:
	// begin inline asm
	{  cvt.f32.f16 %f47, %rs21;}

	// end inline asm
	add.f32 	%f48, %f8, %f47;
	// begin inline asm
	{  cvt.rn.f16.f32 %rs21, %f48;}

	// end inline asm
$L__BB2_9:
	cvt.u32.u16 	%r75, %rs21;
	shl.b32 	%r76, %r75, 16;
	cvt.u32.u16 	%r77, %rs22;
	or.b32  	%r78, %r76, %r77;
	atom.relaxed.global.cas.b32 	%r79, [%rd6], %r19, %r78;
	setp.ne.s32 	%p17, %r79, %r19;
	@%p17 bra 	$L__BB2_6;
$L__BB2_10:
	// begin inline asm
	ld.global.nc.f32 %f51, [%rd12];
	// end inline asm
	// begin inline asm
	ld.global.nc.f32 %f52, [%rd13];
	// end inline asm
	// begin inline asm
	ld.global.nc.f32 %f53, [%rd14];
	// end inline asm
	sub.f32 	%f54, %f51, %f17;
	div.rn.f32 	%f55, %f54, %f14;
	cvt.rmi.f32.f32 	%f56, %f55;
	cvt.rzi.s32.f32 	%r20, %f56;
	sub.f32 	%f57, %f52, %f18;
	div.rn.f32 	%f58, %f57, %f15;
	cvt.rmi.f32.f32 	%f59, %f58;
	cvt.rzi.s32.f32 	%r80, %f59;
	sub.f32 	%f60, %f53, %f19;
	div.rn.f32 	%f9, %f60, %f16;
	cvt.rmi.f32.f32 	%f10, %f9;
	sub.f32 	%f11, %f55, %f56;
	sub.f32 	%f12, %f58, %f59;
	add.s32 	%r22, %r20, %r2;
	setp.lt.s32 	%p18, %r22, %r4;
	add.s32 	%r23, %r80, %r3;
	setp.lt.s32 	%p19, %r23, %r5;
	or.pred  	%p20, %p18, %p19;
	@%p20 bra 	$L__BB2_19;
	cvt.rzi.s32.f32 	%r24, %f10;
	add.s32 	%r81, %r24, 1;
	setp.lt.s32 	%p21, %r81, %r6;
	setp.gt.s32 	%p22, %r22, %r7;
	setp.gt.s32 	%p23, %r23, %r8;
	or.pred  	%p24, %p22, %p23;
	or.pred  	%p25, %p24, %p21;
	setp.gt.s32 	%p26, %r24, %r34;
	or.pred  	%p27, %p25, %p26;
	@%p27 bra 	$L__BB2_19;
	sub.f32 	%f63, %f9, %f10;
	mov.f32 	%f64, 0f3F800000;
	sub.f32 	%f65, %f64, %f11;
	mul.f32 	%f66, %f65, %f2;
	fma.rn.f32 	%f67, %f11, %f1, %f66;
	sub.f32 	%f68, %f64, %f12;
	mul.f32 	%f69, %f68, %f4;
	fma.rn.f32 	%f70, %f12, %f3, %f69;
	mul.f32 	%f71, %f67, %f70;
	sub.f32 	%f72, %f64, %f63;
	fma.rn.f32 	%f73, %f72, 0f00000000, %f63;
	mul.f32 	%f74, %f71, %f73;
	add.s32 	%r82, %r20, 4;
	add.s32 	%r83, %r80, 4;
	mad.lo.s32 	%r84, %r82, %r37, %r83;
	mad.lo.s32 	%r85, %r84, %r38, %r24;
	add.s32 	%r86, %r85, 4;
	add.s32 	%r87, %r82, %r2;
	add.s32 	%r88, %r83, %r3;
	mad.lo.s32 	%r89, %r87, %r37, %r88;
	mad.lo.s32 	%r90, %r89, %r38, %r24;
	add.s32 	%r25, %r90, 5;
	mul.f32 	%f75, %f74, 0f3C23D70A;
	// begin inline asm
	ld.global.nc.f32 %f61, [%rd5];
	// end inline asm
	mul.f32 	%f76, %f75, %f61;
	mul.wide.s32 	%rd26, %r86, 4;
	add.s64 	%rd25, %rd8, %rd26;
	// begin inline asm
	ld.global.nc.f32 %f62, [%rd25];
	// end inline asm
	div.rn.f32 	%f13, %f76, %f62;
	setp.ge.s32 	%p28, %r25, %r9;
	@%p28 bra 	$L__BB2_19;
	shr.u32 	%r91, %r25, 31;
	add.s32 	%r92, %r25, %r91;
	shr.s32 	%r26, %r92, 1;
	setp.ge.s32 	%p29, %r26, %r10;
	@%p29 bra 	$L__BB2_19;
	mul.wide.s32 	%rd27, %r26, 4;
	add.s64 	%rd7, %rd1, %rd27;
	and.b32  	%r27, %r25, 1;
$L__BB2_15:
	setp.eq.s32 	%p30, %r27, 0;
	ld.global.u32 	%r28, [%rd7];
	cvt.u16.u32 	%rs24, %r28;
	{ .reg .b16 tmp; mov.b32 {tmp, %rs23}, %r28; }
	@%p30 bra 	$L__BB2_17;
	// begin inline asm
	{  cvt.f32.f16 %f77, %rs23;}

	// end inline asm
	add.f32 	%f78, %f13, %f77;
	// begin inline asm
	{  cvt.rn.f16.f32 %rs23, %f78;}

	// end inline asm
	bra.uni 	$L__BB2_18;
$L__BB2_17:
	// begin inline asm
	{  cvt.f32.f16 %f79, %rs24;}

	// end inline asm
	add.f32 	%f80, %f13, %f79;
	// begin inline asm
	{  cvt.rn.f16.f32 %rs24, %f80;}

	// end inline asm
$L__BB2_18:
	cvt.u32.u16 	%r93, %rs23;
	shl.b32 	%r94, %r93, 16;
	cvt.u32.u16 	%r95, %rs24;
	or.b32  	%r96, %r94, %r95;
	atom.relaxed.global.cas.b32 	%r97, [%rd7], %r28, %r96;
	setp.ne.s32 	%p31, %r97, %r28;
	@%p31 bra 	$L__BB2_15;
$L__BB2_19:
	ret;

}


// ===== COMPILED SASS (sm_100) =====

	.target	sm_100

	.elftype	@"ET_EXEC"


//--------------------- .note.nv.tkinfo           --------------------------
	.section	.note.nv.tkinfo,"",@"SHT_NOTE"
	.sectionflags	@"SHF_NOTE_NV_TKINFO"
	.tkinfo
        /*0018*/ 	.word	0x00000002
        /*0030*/ 	.string	""
        /*0030*/ 	.string	"ptxas"
        /*0030*/ 	.string	"Cuda compilation tools, release 13.0, V13.0.88"
        /*0030*/ 	.string	"Build cuda_13.0.r13.0/compiler.36424714_0"
        /*0030*/ 	.string	"-arch sm_100 -m 64 "



//--------------------- .note.nv.cuinfo           --------------------------
	.section	.note.nv.cuinfo,"",@"SHT_NOTE"
	.sectionflags	@"SHF_NOTE_NV_CUINFO"
        /*0018*/ 	.short	0x0002
        /*001a*/ 	.short	0x0064
        /*001c*/ 	.short	0x0082
	.zero		2


//--------------------- .nv.info                  --------------------------
	.section	.nv.info,"",@"SHT_CUDA_INFO"
	.align	4


	//----- nvinfo : EIATTR_REGCOUNT
	.align		4
        /*0000*/ 	.byte	0x04, 0x2f
        /*0002*/ 	.short	(.L_1 - .L_0)
	.align		4
.L_0:
        /*0004*/ 	.word	index@(_Z27convert_fp32_to_fp16_kernelPKfP6__halfi)
        /*0008*/ 	.word	0x0000000a


	//----- nvinfo : EIATTR_FRAME_SIZE
	.align		4
.L_1:
        /*000c*/ 	.byte	0x04, 0x11
        /*000e*/ 	.short	(.L_3 - .L_2)
	.align		4
.L_2:
        /*0010*/ 	.word	index@(_Z27convert_fp32_to_fp16_kernelPKfP6__halfi)
        /*0014*/ 	.word	0x00000000


	//----- nvinfo : EIATTR_REGCOUNT
	.align		4
.L_3:
        /*0018*/ 	.byte	0x04, 0x2f
        /*001a*/ 	.short	(.L_5 - .L_4)
	.align		4
.L_4:
        /*001c*/ 	.word	index@(_Z27wave_kernel_mixed_precisionP6__halfS0_S0_Pfiiiiiiiiiffff)
        /*0020*/ 	.word	0x0000001e


	//----- nvinfo : EIATTR_FRAME_SIZE
	.align		4
.L_5:
        /*0024*/ 	.byte	0x04, 0x11
        /*0026*/ 	.short	(.L_7 - .L_6)
	.align		4
.L_6:
        /*0028*/ 	.word	index@($__internal_1_$__cuda_sm3x_div_rn_noftz_f32_slowpath)
        /*002c*/ 	.word	0x00000000


	//----- nvinfo : EIATTR_FRAME_SIZE
	.align		4
.L_7:
        /*0030*/ 	.byte	0x04, 0x11
        /*0032*/ 	.short	(.L_9 - .L_8)
	.align		4
.L_8:
        /*0034*/ 	.word	index@(_Z27wave_kernel_mixed_precisionP6__halfS0_S0_Pfiiiiiiiiiffff)
        /*0038*/ 	.word	0x00000000


	//----- nvinfo : EIATTR_REGCOUNT
	.align		4
.L_9:
        /*003c*/ 	.byte	0x04, 0x2f
        /*003e*/ 	.short	(.L_11 - .L_10)
	.align		4
.L_10:
        /*0040*/ 	.word	index@(_Z29source_injection_kernel_mixedP6__halfPfS1_S1_iiiiiiiiiiiiiffffff)
        /*0044*/ 	.word	0x0000001e


	//----- nvinfo : EIATTR_FRAME_SIZE
	.align		4
.L_11:
        /*0048*/ 	.byte	0x04, 0x11
        /*004a*/ 	.short	(.L_13 - .L_12)
	.align		4
.L_12:
        /*004c*/ 	.word	index@($__internal_0_$__cuda_sm3x_div_rn_noftz_f32_slowpath)
        /*0050*/ 	.word	0x00000000


	//----- nvinfo : EIATTR_FRAME_SIZE
	.align		4
.L_13:
        /*0054*/ 	.byte	0x04, 0x11
        /*0056*/ 	.short	(.L_15 - .L_14)
	.align		4
.L_14:
        /*0058*/ 	.word	index@(_Z29source_injection_kernel_mixedP6__halfPfS1_S1_iiiiiiiiiiiiiffffff)
        /*005c*/ 	.word	0x00000000


	//----- nvinfo : EIATTR_MIN_STACK_SIZE
	.align		4
.L_15:
        /*0060*/ 	.byte	0x04, 0x12
        /*0062*/ 	.short	(.L_17 - .L_16)
	.align		4
.L_16:
        /*0064*/ 	.word	index@(_Z29source_injection_kernel_mixedP6__halfPfS1_S1_iiiiiiiiiiiiiffffff)
        /*0068*/ 	.word	0x00000000


	//----- nvinfo : EIATTR_MIN_STACK_SIZE
	.align		4
.L_17:
        /*006c*/ 	.byte	0x04, 0x12
        /*006e*/ 	.short	(.L_19 - .L_18)
	.align		4
.L_18:
        /*0070*/ 	.word	index@(_Z27wave_kernel_mixed_precisionP6__halfS0_S0_Pfiiiiiiiiiffff)
        /*0074*/ 	.word	0x00000000


	//----- nvinfo : EIATTR_MIN_STACK_SIZE
	.align		4
.L_19:
        /*0078*/ 	.byte	0x04, 0x12
        /*007a*/ 	.short	(.L_21 - .L_20)
	.align		4
.L_20:
        /*007c*/ 	.word	index@(_Z27convert_fp32_to_fp16_kernelPKfP6__halfi)
        /*0080*/ 	.word	0x00000000
.L_21:


//--------------------- .nv.compat                --------------------------
	.section	.nv.compat,"",@"SHT_CUDA_COMPAT_INFO"
	.align	4
        /*0000*/ 	.byte	0x02, 0x09, 0x00, 0x00, 0x02, 0x02, 0x01, 0x00, 0x02, 0x05, 0x05, 0x00, 0x03, 0x07, 0x01, 0x01
        /*0010*/ 	.byte	0x02, 0x03, 0x00, 0x00, 0x02, 0x06, 0x01, 0x00, 0x04, 0x0b, 0x08, 0x00, 0x01, 0x00, 0x00, 0x00
        /*0020*/ 	.byte	0x00, 0x00, 0x00, 0x00


//--------------------- .nv.info._Z29source_injection_kernel_mixedP6__halfPfS1_S1_iiiiiiiiiiiiiffffff --------------------------
	.section	.nv.info._Z29source_injection_kernel_mixedP6__halfPfS1_S1_iiiiiiiiiiiiiffffff,"",@"SHT_CUDA_INFO"
	.sectionflags	@""
	.align	4


	//----- nvinfo : EIATTR_CUDA_API_VERSION
	.align		4
        /*0000*/ 	.byte	0x04, 0x37
        /*0002*/ 	.short	(.L_23 - .L_22)
.L_22:
        /*0004*/ 	.word	0x00000082


	//----- nvinfo : EIATTR_KPARAM_INFO
	.align		4
.L_23:
        /*0008*/ 	.byte	0x04, 0x17
        /*000a*/ 	.short	(.L_25 - .L_24)
.L_24:
        /*000c*/ 	.word	0x00000000
        /*0010*/ 	.short	0x0016
        /*0012*/ 	.short	0x0068
        /*0014*/ 	.byte	0x00, 0xf0, 0x11, 0x00


	//----- nvinfo : EIATTR_KPARAM_INFO
	.align		4
.L_25:
        /*0018*/ 	.byte	0x04, 0x17
        /*001a*/ 	.short	(.L_27 - .L_26)
.L_26:
        /*001c*/ 	.word	0x00000000
        /*0020*/ 	.short	0x0015
        /*0022*/ 	.short	0x0064
        /*0024*/ 	.byte	0x00, 0xf0, 0x11, 0x00


	//----- nvinfo : EIATTR_KPARAM_INFO
	.align		4
.L_27:
        /*0028*/ 	.byte	0x04, 0x17
        /*002a*/ 	.short	(.L_29 - .L_28)
.L_28:
        /*002c*/ 	.word	0x00000000
        /*0030*/ 	.short	0x0014
        /*0032*/ 	.short	0x0060
        /*0034*/ 	.byte	0x00, 0xf0, 0x11, 0x00


	//----- nvinfo : EIATTR_KPARAM_INFO
	.align		4
.L_29:
        /*0038*/ 	.byte	0x04, 0x17
        /*003a*/ 	.short	(.L_31 - .L_30)
.L_30:
        /*003c*/ 	.word	0x00000000
        /*0040*/ 	.short	0x0013
        /*0042*/ 	.short	0x005c
        /*0044*/ 	.byte	0x00, 0xf0, 0x11, 0x00


	//----- nvinfo : EIATTR_KPARAM_INFO
	.align		4
.L_31:
        /*0048*/ 	.byte	0x04, 0x17
        /*004a*/ 	.short	(.L_33 - .L_32)
.L_32:
        /*004c*/ 	.word	0x00000000
        /*0050*/ 	.short	0x0012
        /*0052*/ 	.short	0x0058
        /*0054*/ 	.byte	0x00, 0xf0, 0x11, 0x00


	//----- nvinfo : EIATTR_KPARAM_INFO
	.align		4
.L_33:
        /*0058*/ 	.byte	0x04, 0x17
        /*005a*/ 	.short	(.L_35 - .L_34)
.L_34:
        /*005c*/ 	.word	0x00000000
        /*0060*/ 	.short	0x0011
        /*0062*/ 	.short	0x0054
        /*0064*/ 	.byte	0x00, 0xf0, 0x11, 0x00


	//----- nvinfo : EIATTR_KPARAM_INFO
	.align		4
.L_35:
        /*0068*/ 	.byte	0x04, 0x17
        /*006a*/ 	.short	(.L_37 - .L_36)
.L_36:
        /*006c*/ 	.word	0x00000000
        /*0070*/ 	.short	0x0010
        /*0072*/ 	.short	0x0050
        /*0074*/ 	.byte	0x00, 0xf0, 0x11, 0x00


	//----- nvinfo : EIATTR_KPARAM_INFO
	.align		4
.L_37:
        /*0078*/ 	.byte	0x04, 0x17
        /*007a*/ 	.short	(.L_39 - .L_38)
.L_38:
        /*007c*/ 	.word	0x00000000
        /*0080*/ 	.short	0x000f
        /*0082*/ 	.short	0x004c
        /*0084*/ 	.byte	0x00, 0xf0, 0x11, 0x00


	//----- nvinfo : EIATTR_KPARAM_INFO
	.align		4
.L_39:
        /*0088*/ 	.byte	0x04, 0x17
        /*008a*/ 	.short	(.L_41 - .L_40)
.L_40:
        /*008c*/ 	.word	0x00000000
        /*0090*/ 	.short	0x000e
        /*0092*/ 	.short	0x0048
        /*0094*/ 	.byte	0x00, 0xf0, 0x11, 0x00


	//----- nvinfo : EIATTR_KPARAM_INFO
	.align		4
.L_41:
        /*0098*/ 	.byte	0x04, 0x17
        /*009a*/ 	.short	(.L_43 - .L_42)
.L_42:
        /*009c*/ 	.word	0x00000000
        /*00a0*/ 	.short	0x000d
        /*00a2*/ 	.short	0x0044
        /*00a4*/ 	.byte	0x00, 0xf0, 0x11, 0x00


	//----- nvinfo : EIATTR_KPARAM_INFO
	.align		4
.L_43:
        /*00a8*/ 	.byte	0x04, 0x17
        /*00aa*/ 	.short	(.L_45 - .L_44)
.L_44:
        /*00ac*/ 	.word	0x00000000
        /*00b0*/ 	.short	0x000c
        /*00b2*/ 	.short	0x0040
        /*00b4*/ 	.byte	0x00, 0xf0, 0x11, 0x00


	//----- nvinfo : EIATTR_KPARAM_INFO
	.align		4
.L_45:
        /*00b8*/ 	.byte	0x04, 0x17
        /*00ba*/ 	.short	(.L_47 - .L_46)
.L_46:
        /*00bc*/ 	.word	0x00000000
        /*00c0*/ 	.short	0x000b
        /*00c2*/ 	.short	0x003c
        /*00c4*/ 	.byte	0x00, 0xf0, 0x11, 0x00


	//----- nvinfo : EIATTR_KPARAM_INFO
	.align		4
.L_47:
        /*00c8*/ 	.byte	0x04, 0x17
        /*00ca*/ 	.short	(.L_49 - .L_48)
.L_48:
        /*00cc*/ 	.word	0x00000000
        /*00d0*/ 	.short	0x000a
        /*00d2*/ 	.short	0x0038
        /*00d4*/ 	.byte	0x00, 0xf0, 0x11, 0x00


	//----- nvinfo : EIATTR_KPARAM_INFO
	.align		4
.L_49:
        /*00d8*/ 	.byte	0x04, 0x17
        /*00da*/ 	.short	(.L_51 - .L_50)
.L_50:
        /*00dc*/ 	.word	0x00000000
        /*00e0*/ 	.short	0x0009
        /*00e2*/ 	.short	0x0034
        /*00e4*/ 	.byte	0x00, 0xf0, 0x11, 0x00


	//----- nvinfo : EIATTR_KPARAM_INFO
	.align		4
.L_51:
        /*00e8*/ 	.byte	0x04, 0x17
        /*00ea*/ 	.short	(.L_53 - .L_52)
.L_52:
        /*00ec*/ 	.word	0x00000000
        /*00f0*/ 	.short	0x0008
        /*00f2*/ 	.short	0x0030
        /*00f4*/ 	.byte	0x00, 0xf0, 0x11, 0x00


	//----- nvinfo : EIATTR_KPARAM_INFO
	.align		4
.L_53:
        /*00f8*/ 	.byte	0x04, 0x17
        /*00fa*/ 	.short	(.L_55 - .L_54)
.L_54:
        /*00fc*/ 	.word	0x00000000
        /*0100*/ 	.short	0x0007
        /*0102*/ 	.short	0x002c
        /*0104*/ 	.byte	0x00, 0xf0, 0x11, 0x00


	//----- nvinfo : EIATTR_KPARAM_INFO
	.align		4
.L_55:
        /*0108*/ 	.byte	0x04, 0x17
        /*010a*/ 	.short	(.L_57 - .L_56)
.L_56:
        /*010c*/ 	.word	0x00000000
        /*0110*/ 	.short	0x0006
        /*0112*/ 	.short	0x0028
        /*0114*/ 	.byte	0x00, 0xf0, 0x11, 0x00


	//----- nvinfo : EIATTR_KPARAM_INFO
	.align		4
.L_57:
        /*0118*/ 	.byte	0x04, 0x17
        /*011a*/ 	.short	(.L_59 - .L_58)
.L_58:
        /*011c*/ 	.word	0x00000000
        /*0120*/ 	.short	0x0005
        /*0122*/ 	.short	0x0024
        /*0124*/ 	.byte	0x00, 0xf0, 0x11, 0x00


	//----- nvinfo : EIATTR_KPARAM_INFO
	.align		4
.L_59:
        /*0128*/ 	.byte	0x04, 0x17
        /*012a*/ 	.short	(.L_61 - .L_60)
.L_60:
        /*012c*/ 	.word	0x00000000
        /*0130*/ 	.short	0x0004
        /*0132*/ 	.short	0x0020
        /*0134*/ 	.byte	0x00, 0xf0, 0x11, 0x00


	//----- nvinfo : EIATTR_KPARAM_INFO
	.align		4
.L_61:
        /*0138*/ 	.byte	0x04, 0x17
        /*013a*/ 	.short	(.L_63 - .L_62)
.L_62:
        /*013c*/ 	.word	0x00000000
        /*0140*/ 	.short	0x0003
        /*0142*/ 	.short	0x0018
        /*0144*/ 	.byte	0x00, 0xf5, 0x21, 0x00


	//----- nvinfo : EIATTR_KPARAM_INFO
	.align		4
.L_63:
        /*0148*/ 	.byte	0x04, 0x17
        /*014a*/ 	.short	(.L_65 - .L_64)
.L_64:
        /*014c*/ 	.word	0x00000000
        /*0150*/ 	.short	0x0002
        /*0152*/ 	.short	0x0010
        /*0154*/ 	.byte	0x00, 0xf5, 0x21, 0x00


	//----- nvinfo : EIATTR_KPARAM_INFO
	.align		4
.L_65:
        /*0158*/ 	.byte	0x04, 0x17
        /*015a*/ 	.short	(.L_67 - .L_66)
.L_66:
        /*015c*/ 	.word	0x00000000
        /*0160*/ 	.short	0x0001
        /*0162*/ 	.short	0x0008
        /*0164*/ 	.byte	0x00, 0xf5, 0x21, 0x00


	//----- nvinfo : EIATTR_KPARAM_INFO
	.align		4
.L_67:
        /*0168*/ 	.byte	0x04, 0x17
        /*016a*/ 	.short	(.L_69 - .L_68)
.L_68:
        /*016c*/ 	.word	0x00000000
        /*0170*/ 	.short	0x0000
        /*0172*/ 	.short	0x0000
        /*0174*/ 	.byte	0x00, 0xf5, 0x21, 0x00


	//----- nvinfo : EIATTR_SPARSE_MMA_MASK
	.align		4
.L_69:
        /*0178*/ 	.byte	0x03, 0x50
        /*017a*/ 	.short	0x0000


	//----- nvinfo : EIATTR_MAXREG_COUNT
	.align		4
        /*017c*/ 	.byte	0x03, 0x1b
        /*017e*/ 	.short	0x00ff


	//----- nvinfo : EIATTR_MERCURY_ISA_VERSION
	.align		4
        /*0180*/ 	.byte	0x03, 0x5f
        /*0182*/ 	.short	0x0101


	//----- nvinfo : EIATTR_VRC_CTA_INIT_COUNT
	.align		4
        /*0184*/ 	.byte	0x02, 0x4a
	.zero		1
	.zero		1


	//----- nvinfo : EIATTR_EXIT_INSTR_OFFSETS
	.align		4
        /*0188*/ 	.byte	0x04, 0x1c
        /*018a*/ 	.short	(.L_71 - .L_70)


	//   ....[0]....
.L_70:
        /*018c*/ 	.word	0x00000120


	//   ....[1]....
        /*0190*/ 	.word	0x00001010


	//   ....[2]....
        /*0194*/ 	.word	0x00001090


	//   ....[3]....
        /*0198*/ 	.word	0x00001370


	//   ....[4]....
        /*019c*/ 	.word	0x000013b0


	//   ....[5]....
        /*01a0*/ 	.word	0x000014f0


	//----- nvinfo : EIATTR_CRS_STACK_SIZE
	.align		4
.L_71:
        /*01a4*/ 	.byte	0x04, 0x1e
        /*01a6*/ 	.short	(.L_73 - .L_72)
.L_72:
        /*01a8*/ 	.word	0x00000000


	//----- nvinfo : EIATTR_CBANK_PARAM_SIZE
	.align		4
.L_73:
        /*01ac*/ 	.byte	0x03, 0x19
        /*01ae*/ 	.short	0x006c


	//----- nvinfo : EIATTR_PARAM_CBANK
	.align		4
        /*01b0*/ 	.byte	0x04, 0x0a
        /*01b2*/ 	.short	(.L_75 - .L_74)
	.align		4
.L_74:
        /*01b4*/ 	.word	index@(.nv.constant0._Z29source_injection_kernel_mixedP6__halfPfS1_S1_iiiiiiiiiiiiiffffff)
        /*01b8*/ 	.short	0x0380
        /*01ba*/ 	.short	0x006c


	//----- nvinfo : EIATTR_SW_WAR
	.align		4
.L_75:
        /*01bc*/ 	.byte	0x04, 0x36
        /*01be*/ 	.short	(.L_77 - .L_76)
.L_76:
        /*01c0*/ 	.word	0x00000008
.L_77:


//--------------------- .nv.info._Z27wave_kernel_mixed_precisionP6__halfS0_S0_Pfiiiiiiiiiffff --------------------------
	.section	.nv.info._Z27wave_kernel_mixed_precisionP6__halfS0_S0_Pfiiiiiiiiiffff,"",@"SHT_CUDA_INFO"
	.sectionflags	@""
	.align	4


	//----- nvinfo : EIATTR_CUDA_API_VERSION
	.align		4
        /*0000*/ 	.byte	0x04, 0x37
        /*0002*/ 	.short	(.L_79 - .L_78)
.L_78:
        /*0004*/ 	.word	0x00000082


	//----- nvinfo : EIATTR_KPARAM_INFO
	.align		4
.L_79:
        /*0008*/ 	.byte	0x04, 0x17
        /*000a*/ 	.short	(.L_81 - .L_80)
.L_80:
        /*000c*/ 	.word	0x00000000
        /*0010*/ 	.short	0x0010
        /*0012*/ 	.short	0x0050
        /*0014*/ 	.byte	0x00, 0xf0, 0x11, 0x00


	//----- nvinfo : EIATTR_KPARAM_INFO
	.align		4
.L_81:
        /*0018*/ 	.byte	0x04, 0x17
        /*001a*/ 	.short	(.L_83 - .L_82)
.L_82:
        /*001c*/ 	.word	0x00000000
        /*0020*/ 	.short	0x000f
        /*0022*/ 	.short	0x004c
        /*0024*/ 	.byte	0x00, 0xf0, 0x11, 0x00


	//----- nvinfo : EIATTR_KPARAM_INFO
	.align		4
.L_83:
        /*0028*/ 	.byte	0x04, 0x17
        /*002a*/ 	.short	(.L_85 - .L_84)
.L_84:
        /*002c*/ 	.word	0x00000000
        /*0030*/ 	.short	0x000e
        /*0032*/ 	.short	0x0048
        /*0034*/ 	.byte	0x00, 0xf0, 0x11, 0x00


	//----- nvinfo : EIATTR_KPARAM_INFO
	.align		4
.L_85:
        /*0038*/ 	.byte	0x04, 0x17
        /*003a*/ 	.short	(.L_87 - .L_86)
.L_86:
        /*003c*/ 	.word	0x00000000
        /*0040*/ 	.short	0x000d
        /*0042*/ 	.short	0x0044
        /*0044*/ 	.byte	0x00, 0xf0, 0x11, 0x00


	//----- nvinfo : EIATTR_KPARAM_INFO
	.align		4
.L_87:
        /*0048*/ 	.byte	0x04, 0x17
        /*004a*/ 	.short	(.L_89 - .L_88)
.L_88:
        /*004c*/ 	.word	0x00000000
        /*0050*/ 	.short	0x000c
        /*0052*/ 	.short	0x0040
        /*0054*/ 	.byte	0x00, 0xf0, 0x11, 0x00


	//----- nvinfo : EIATTR_KPARAM_INFO
	.align		4
.L_89:
        /*0058*/ 	.byte	0x04, 0x17
        /*005a*/ 	.short	(.L_91 - .L_90)
.L_90:
        /*005c*/ 	.word	0x00000000
        /*0060*/ 	.short	0x000b
        /*0062*/ 	.short	0x003c
        /*0064*/ 	.byte	0x00, 0xf0, 0x11, 0x00


	//----- nvinfo : EIATTR_KPARAM_INFO
	.align		4
.L_91:
        /*0068*/ 	.byte	0x04, 0x17
        /*006a*/ 	.short	(.L_93 - .L_92)
.L_92:
        /*006c*/ 	.word	0x00000000
        /*0070*/ 	.short	0x000a
        /*0072*/ 	.short	0x0038
        /*0074*/ 	.byte	0x00, 0xf0, 0x11, 0x00


	//----- nvinfo : EIATTR_KPARAM_INFO
	.align		4
.L_93:
        /*0078*/ 	.byte	0x04, 0x17
        /*007a*/ 	.short	(.L_95 - .L_94)
.L_94:
        /*007c*/ 	.word	0x00000000
        /*0080*/ 	.short	0x0009
        /*0082*/ 	.short	0x0034
        /*0084*/ 	.byte	0x00, 0xf0, 0x11, 0x00


	//----- nvinfo : EIATTR_KPARAM_INFO
	.align		4
.L_95:
        /*0088*/ 	.byte	0x04, 0x17
        /*008a*/ 	.short	(.L_97 - .L_96)
.L_96:
        /*008c*/ 	.word	0x00000000
        /*0090*/ 	.short	0x0008
        /*0092*/ 	.short	0x0030
        /*0094*/ 	.byte	0x00, 0xf0, 0x11, 0x00


	//----- nvinfo : EIATTR_KPARAM_INFO
	.align		4
.L_97:
        /*0098*/ 	.byte	0x04, 0x17
        /*009a*/ 	.short	(.L_99 - .L_98)
.L_98:
        /*009c*/ 	.word	0x00000000
        /*00a0*/ 	.short	0x0007
        /*00a2*/ 	.short	0x002c
        /*00a4*/ 	.byte	0x00, 0xf0, 0x11, 0x00


	//----- nvinfo : EIATTR_KPARAM_INFO
	.align		4
.L_99:
        /*00a8*/ 	.byte	0x04, 0x17
        /*00aa*/ 	.short	(.L_101 - .L_100)
.L_100:
        /*00ac*/ 	.word	0x00000000
        /*00b0*/ 	.short	0x0006
        /*00b2*/ 	.short	0x0028
        /*00b4*/ 	.byte	0x00, 0xf0, 0x11, 0x00


	//----- nvinfo : EIATTR_KPARAM_INFO
	.align		4
.L_101:
        /*00b8*/ 	.byte	0x04, 0x17
        /*00ba*/ 	.short	(.L_103 - .L_102)
.L_102:
        /*00bc*/ 	.word	0x00000000
        /*00c0*/ 	.short	0x0005
        /*00c2*/ 	.short	0x0024
        /*00c4*/ 	.byte	0x00, 0xf0, 0x11, 0x00


	//----- nvinfo : EIATTR_KPARAM_INFO
	.align		4
.L_103:
        /*00c8*/ 	.byte	0x04, 0x17
        /*00ca*/ 	.short	(.L_105 - .L_104)
.L_104:
        /*00cc*/ 	.word	0x00000000
        /*00d0*/ 	.short	0x0004
        /*00d2*/ 	.short	0x0020
        /*00d4*/ 	.byte	0x00, 0xf0, 0x11, 0x00


	//----- nvinfo : EIATTR_KPARAM_INFO
	.align		4
.L_105:
        /*00d8*/ 	.byte	0x04, 0x17
        /*00da*/ 	.short	(.L_107 - .L_106)
.L_106:
        /*00dc*/ 	.word	0x00000000
        /*00e0*/ 	.short	0x0003
        /*00e2*/ 	.short	0x0018
        /*00e4*/ 	.byte	0x00, 0xf5, 0x21, 0x00


	//----- nvinfo : EIATTR_KPARAM_INFO
	.align		4
.L_107:
        /*00e8*/ 	.byte	0x04, 0x17
        /*00ea*/ 	.short	(.L_109 - .L_108)
.L_108:
        /*00ec*/ 	.word	0x00000000
        /*00f0*/ 	.short	0x0002
        /*00f2*/ 	.short	0x0010
        /*00f4*/ 	.byte	0x00, 0xf5, 0x21, 0x00


	//----- nvinfo : EIATTR_KPARAM_INFO
	.align		4
.L_109:
        /*00f8*/ 	.byte	0x04, 0x17
        /*00fa*/ 	.short	(.L_111 - .L_110)
.L_110:
        /*00fc*/ 	.word	0x00000000
        /*0100*/ 	.short	0x0001
        /*0102*/ 	.short	0x0008
        /*0104*/ 	.byte	0x00, 0xf5, 0x21, 0x00


	//----- nvinfo : EIATTR_KPARAM_INFO
	.align		4
.L_111:
        /*0108*/ 	.byte	0x04, 0x17
        /*010a*/ 	.short	(.L_113 - .L_112)
.L_112:
        /*010c*/ 	.word	0x00000000
        /*0110*/ 	.short	0x0000
        /*0112*/ 	.short	0x0000
        /*0114*/ 	.byte	0x00, 0xf5, 0x21, 0x00


	//----- nvinfo : EIATTR_SPARSE_MMA_MASK
	.align		4
.L_113:
        /*0118*/ 	.byte	0x03, 0x50
        /*011a*/ 	.short	0x0000


	//----- nvinfo : EIATTR_MAXREG_COUNT
	.align		4
        /*011c*/ 	.byte	0x03, 0x1b
        /*011e*/ 	.short	0x00ff


	//----- nvinfo : EIATTR_MERCURY_ISA_VERSION
	.align		4
        /*0120*/ 	.byte	0x03, 0x5f
        /*0122*/ 	.short	0x0101


	//----- nvinfo : EIATTR_VRC_CTA_INIT_COUNT
	.align		4
        /*0124*/ 	.byte	0x02, 0x4a
	.zero		1
	.zero		1


	//----- nvinfo : EIATTR_EXIT_INSTR_OFFSETS
	.align		4
        /*0128*/ 	.byte	0x04, 0x1c
        /*012a*/ 	.short	(.L_115 - .L_114)


	//   ....[0]....
.L_114:
        /*012c*/ 	.word	0x00000150


	//   ....[1]....
        /*0130*/ 	.word	0x00000a50


	//----- nvinfo : EIATTR_CRS_STACK_SIZE
	.align		4
.L_115:
        /*0134*/ 	.byte	0x04, 0x1e
        /*0136*/ 	.short	(.L_117 - .L_116)
.L_116:
        /*0138*/ 	.word	0x00000000


	//----- nvinfo : EIATTR_CBANK_PARAM_SIZE
	.align		4
.L_117:
        /*013c*/ 	.byte	0x03, 0x19
        /*013e*/ 	.short	0x0054


	//----- nvinfo : EIATTR_PARAM_CBANK
	.align		4
        /*0140*/ 	.byte	0x04, 0x0a
        /*0142*/ 	.short	(.L_119 - .L_118)
	.align		4
.L_118:
        /*0144*/ 	.word	index@(.nv.constant0._Z27wave_kernel_mixed_precisionP6__halfS0_S0_Pfiiiiiiiiiffff)
        /*0148*/ 	.short	0x0380
        /*014a*/ 	.short	0x0054


	//----- nvinfo : EIATTR_SW_WAR
	.align		4
.L_119:
        /*014c*/ 	.byte	0x04, 0x36
        /*014e*/ 	.short	(.L_121 - .L_120)
.L_120:
        /*0150*/ 	.word	0x00000008
.L_121:


//--------------------- .nv.info._Z27convert_fp32_to_fp16_kernelPKfP6__halfi --------------------------
	.section	.nv.info._Z27convert_fp32_to_fp16_kernelPKfP6__halfi,"",@"SHT_CUDA_INFO"
	.sectionflags	@""
	.align	4


	//----- nvinfo : EIATTR_CUDA_API_VERSION
	.align		4
        /*0000*/ 	.byte	0x04, 0x37
        /*0002*/ 	.short	(.L_123 - .L_122)
.L_122:
        /*0004*/ 	.word	0x00000082


	//----- nvinfo : EIATTR_KPARAM_INFO
	.align		4
.L_123:
        /*0008*/ 	.byte	0x04, 0x17
        /*000a*/ 	.short	(.L_125 - .L_124)
.L_124:
        /*000c*/ 	.word	0x00000000
        /*0010*/ 	.short	0x0002
        /*0012*/ 	.short	0x0010
        /*0014*/ 	.byte	0x00, 0xf0, 0x11, 0x00


	//----- nvinfo : EIATTR_KPARAM_INFO
	.align		4
.L_125:
        /*0018*/ 	.byte	0x04, 0x17
        /*001a*/ 	.short	(.L_127 - .L_126)
.L_126:
        /*001c*/ 	.word	0x00000000
        /*0020*/ 	.short	0x0001
        /*0022*/ 	.short	0x0008
        /*0024*/ 	.byte	0x00, 0xf5, 0x21, 0x00


	//----- nvinfo : EIATTR_KPARAM_INFO
	.align		4
.L_127:
        /*0028*/ 	.byte	0x04, 0x17
        /*002a*/ 	.short	(.L_129 - .L_128)
.L_128:
        /*002c*/ 	.word	0x00000000
        /*0030*/ 	.short	0x0000
        /*0032*/ 	.short	0x0000
        /*0034*/ 	.byte	0x00, 0xf5, 0x21, 0x00


	//----- nvinfo : EIATTR_SPARSE_MMA_MASK
	.align		4
.L_129:
        /*0038*/ 	.byte	0x03, 0x50
        /*003a*/ 	.short	0x0000


	//----- nvinfo : EIATTR_MAXREG_COUNT
	.align		4
        /*003c*/ 	.byte	0x03, 0x1b
        /*003e*/ 	.short	0x00ff


	//----- nvinfo : EIATTR_MERCURY_ISA_VERSION
	.align		4
        /*0040*/ 	.byte	0x03, 0x5f
        /*0042*/ 	.short	0x0101


	//----- nvinfo : EIATTR_VRC_CTA_INIT_COUNT
	.align		4
        /*0044*/ 	.byte	0x02, 0x4a
	.zero		1
	.zero		1


	//----- nvinfo : EIATTR_EXIT_INSTR_OFFSETS
	.align		4
        /*0048*/ 	.byte	0x04, 0x1c
        /*004a*/ 	.short	(.L_131 - .L_130)


	//   ....[0]....
.L_130:
        /*004c*/ 	.word	0x00000070


	//   ....[1]....
        /*0050*/ 	.word	0x00000100


	//----- nvinfo : EIATTR_CBANK_PARAM_SIZE
	.align		4
.L_131:
        /*0054*/ 	.byte	0x03, 0x19
        /*0056*/ 	.short	0x0014


	//----- nvinfo : EIATTR_PARAM_CBANK
	.align		4
        /*0058*/ 	.byte	0x04, 0x0a
        /*005a*/ 	.short	(.L_133 - .L_132)
	.align		4
.L_132:
        /*005c*/ 	.word	index@(.nv.constant0._Z27convert_fp32_to_fp16_kernelPKfP6__halfi)
        /*0060*/ 	.short	0x0380
        /*0062*/ 	.short	0x0014


	//----- nvinfo : EIATTR_SW_WAR
	.align		4
.L_133:
        /*0064*/ 	.byte	0x04, 0x36
        /*0066*/ 	.short	(.L_135 - .L_134)
.L_134:
        /*0068*/ 	.word	0x00000008
.L_135:


//--------------------- .nv.callgraph             --------------------------
	.section	.nv.callgraph,"",@"SHT_CUDA_CALLGRAPH"
	.align	4
	.sectionentsize	8
	.align		4
        /*0000*/ 	.word	0x00000000
	.align		4
        /*0004*/ 	.word	0xffffffff
	.align		4
        /*0008*/ 	.word	0x00000000
	.align		4
        /*000c*/ 	.word	0xfffffffe
	.align		4
        /*0010*/ 	.word	0x00000000
	.align		4
        /*0014*/ 	.word	0xfffffffd
	.align		4
        /*0018*/ 	.word	0x00000000
	.align		4
        /*001c*/ 	.word	0xfffffffc


//--------------------- .text._Z29source_injection_kernel_mixedP6__halfPfS1_S1_iiiiiiiiiiiiiffffff --------------------------
	.section	.text._Z29source_injection_kernel_mixedP6__halfPfS1_S1_iiiiiiiiiiiiiffffff,"ax",@progbits
	.align	128
        .global         _Z29source_injection_kernel_mixedP6__halfPfS1_S1_iiiiiiiiiiiiiffffff
        .type           _Z29source_injection_kernel_mixedP6__halfPfS1_S1_iiiiiiiiiiiiiffffff,@function
        .size           _Z29source_injection_kernel_mixedP6__halfPfS1_S1_iiiiiiiiiiiiiffffff,(.L_x_53 - _Z29source_injection_kernel_mixedP6__halfPfS1_S1_iiiiiiiiiiiiiffffff)
        .other          _Z29source_injection_kernel_mixedP6__halfPfS1_S1_iiiiiiiiiiiiiffffff,@"STO_CUDA_ENTRY STV_DEFAULT"
_Z29source_injection_kernel_mixedP6__halfPfS1_S1_iiiiiiiiiiiiiffffff:
.text._Z29source_injection_kernel_mixedP6__halfPfS1_S1_iiiiiiiiiiiiiffffff:
[----:B------:R-:W-:Y:S01]  /*0000*/  LDC R1, c[0x0][0x37c] ;  /* 0x0000df00ff017b82 */ /* 0x000fe20000000800 */
[----:B------:R-:W0:Y:S07]  /*0010*/  S2R R3, SR_TID.X ;  /* 0x0000000000037919 */ /* 0x000e2e0000002100 */
[----:B------:R-:W0:Y:S01]  /*0020*/  LDC R0, c[0x0][0x360] ;  /* 0x0000d800ff007b82 */ /* 0x000e220000000800 */
[----:B------:R-:W1:Y:S01]  /*0030*/  LDCU UR7, c[0x0][0x3a8] ;  /* 0x00007500ff0777ac */ /* 0x000e620008000800 */
[----:B------:R-:W2:Y:S01]  /*0040*/  S2R R2, SR_TID.Y ;  /* 0x0000000000027919 */ /* 0x000ea20000002200 */
[----:B------:R-:W3:Y:S01]  /*0050*/  LDCU UR8, c[0x0][0x3a4] ;  /* 0x00007480ff0877ac */ /* 0x000ee20008000800 */
[----:B------:R-:W4:Y:S04]  /*0060*/  S2R R5, SR_TID.Z ;  /* 0x0000000000057919 */ /* 0x000f280000002300 */
[----:B------:R-:W2:Y:S08]  /*0070*/  LDC R21, c[0x0][0x364] ;  /* 0x0000d900ff157b82 */ /* 0x000eb00000000800 */
[----:B------:R-:W0:Y:S08]  /*0080*/  S2UR UR4, SR_CTAID.X ;  /* 0x00000000000479c3 */ /* 0x000e300000002500 */
[----:B------:R-:W2:Y:S08]  /*0090*/  S2UR UR5, SR_CTAID.Y ;  /* 0x00000000000579c3 */ /* 0x000eb00000002600 */
[----:B------:R-:W4:Y:S08]  /*00a0*/  S2UR UR6, SR_CTAID.Z ;  /* 0x00000000000679c3 */ /* 0x000f300000002700 */
[----:B------:R-:W4:Y:S01]  /*00b0*/  LDC R20, c[0x0][0x368] ;  /* 0x0000da00ff147b82 */ /* 0x000f220000000800 */
[----:B0-----:R-:W-:-:S05]  /*00c0*/  IMAD R0, R0, UR4, R3 ;  /* 0x0000000400007c24 */ /* 0x001fca000f8e0203 */
[----:B-1----:R-:W-:Y:S01]  /*00d0*/  IADD3 R9, PT, PT, R0, UR7, RZ ;  /* 0x0000000700097c10 */ /* 0x002fe2000fffe0ff */
[----:B--2---:R-:W-:Y:S02]  /*00e0*/  IMAD R21, R21, UR5, R2 ;  /* 0x0000000515157c24 */ /* 0x004fe4000f8e0202 */
[----:B----4-:R-:W-:-:S05]  /*00f0*/  IMAD R20, R20, UR6, R5 ;  /* 0x0000000614147c24 */ /* 0x010fca000f8e0205 */
[----:B------:R-:W-:-:S04]  /*0100*/  LOP3.LUT P0, RZ, R20, 0xffffffe, R21, 0xc8, !PT ;  /* 0x0ffffffe14ff7812 */ /* 0x000fc8000780c815 */
[----:B---3--:R-:W-:-:S13]  /*0110*/  ISETP.GT.OR P0, PT, R9, UR8, P0 ;  /* 0x0000000809007c0c */ /* 0x008fda0008704670 */
[----:B------:R-:W-:Y:S05]  /*0120*/  @P0 EXIT ;  /* 0x000000000000094d */ /* 0x000fea0003800000 */
[----:B------:R-:W0:Y:S01]  /*0130*/  LDC.64 R14, c[0x0][0x398] ;  /* 0x0000e600ff0e7b82 */ /* 0x000e220000000a00 */
[----:B------:R-:W1:Y:S01]  /*0140*/  LDCU.64 UR14, c[0x0][0x358] ;  /* 0x00006b00ff0e77ac */ /* 0x000e620008000a00 */
[----:B------:R-:W-:Y:S01]  /*0150*/  IMAD R3, R9, 0x3, RZ ;  /* 0x0000000309037824 */ /* 0x000fe200078e02ff */
[----:B------:R-:W2:Y:S05]  /*0160*/  LDCU UR8, c[0x0][0x3e0] ;  /* 0x00007c00ff0877ac */ /* 0x000eaa0008000800 */
[----:B------:R-:W3:Y:S01]  /*0170*/  LDC.64 R6, c[0x0][0x3d0] ;  /* 0x0000f400ff067b82 */ /* 0x000ee20000000a00 */
[----:B------:R-:W4:Y:S01]  /*0180*/  LDCU UR6, c[0x0][0x3c4] ;  /* 0x00007880ff0677ac */ /* 0x000f220008000800 */
[----:B------:R-:W4:Y:S06]  /*0190*/  LDCU.64 UR4, c[0x0][0x3c8] ;  /* 0x00007900ff0477ac */ /* 0x000f2c0008000a00 */
[----:B------:R-:W2:Y:S01]  /*01a0*/  LDC.64 R12, c[0x0][0x390] ;  /* 0x0000e400ff0c7b82 */ /* 0x000ea20000000a00 */
[----:B------:R-:W4:Y:S01]  /*01b0*/  LDCU UR7, c[0x0][0x3a0] ;  /* 0x00007400ff0777ac */ /* 0x000f220008000800 */
[----:B0-----:R-:W-:-:S05]  /*01c0*/  IMAD.WIDE R14, R3, 0x4, R14 ;  /* 0x00000004030e7825 */ /* 0x001fca00078e020e */
[----:B-1----:R-:W2:Y:S04]  /*01d0*/  LDG.E.CONSTANT R3, desc[UR14][R14.64] ;  /* 0x0000000e0e037981 */ /* 0x002ea8000c1e9900 */
[----:B------:R0:W5:Y:S04]  /*01e0*/  LDG.E.CONSTANT R5, desc[UR14][R14.64+0x4] ;  /* 0x0000040e0e057981 */ /* 0x000168000c1e9900 */
[----:B------:R0:W5:Y:S01]  /*01f0*/  LDG.E.CONSTANT R19, desc[UR14][R14.64+0x8] ;  /* 0x0000080e0e137981 */ /* 0x000162000c1e9900 */
[----:B---3--:R-:W1:Y:S01]  /*0200*/  MUFU.RCP R0, R7 ;  /* 0x0000000700007308 */ /* 0x008e620000001000 */
[----:B----4-:R-:W-:Y:S01]  /*0210*/  UIMAD UR4, UR4, UR6, URZ ;  /* 0x00000006040472a4 */ /* 0x010fe2000f8e02ff */
[----:B------:R-:W-:Y:S01]  /*0220*/  IMAD R9, R6, UR7, R9 ;  /* 0x0000000706097c24 */ /* 0x000fe2000f8e0209 */
[----:B------:R-:W-:Y:S01]  /*0230*/  IADD3 R10, PT, PT, -R20, 0x1, RZ ;  /* 0x00000001140a7810 */ /* 0x000fe20007ffe1ff */
[----:B------:R-:W-:Y:S01]  /*0240*/  BSSY.RECONVERGENT B0, `(.L_x_0) ;  /* 0x0000015000007945 */ /* 0x000fe20003800200 */
[----:B------:R-:W-:Y:S01]  /*0250*/  I2FP.F32.U32 R17, R21 ;  /* 0x0000001500117245 */ /* 0x000fe20000201000 */
[----:B--2---:R-:W-:Y:S01]  /*0260*/  IMAD.WIDE R12, R9, 0x4, R12 ;  /* 0x00000004090c7825 */ /* 0x004fe200078e020c */
[----:B------:R-:W-:-:S02]  /*0270*/  I2FP.F32.U32 R16, R20 ;  /* 0x0000001400107245 */ /* 0x000fc40000201000 */
[----:B------:R-:W-:Y:S01]  /*0280*/  I2FP.F32.S32 R10, R10 ;  /* 0x0000000a000a7245 */ /* 0x000fe20000201400 */
[----:B-1----:R-:W-:-:S04]  /*0290*/  FFMA R11, R0, -R7, 1 ;  /* 0x3f800000000b7423 */ /* 0x002fc80000000807 */
[----:B------:R-:W-:Y:S01]  /*02a0*/  FFMA R0, R0, R11, R0 ;  /* 0x0000000b00007223 */ /* 0x000fe20000000000 */
[----:B------:R-:W-:Y:S01]  /*02b0*/  FADD R3, R3, -UR8 ;  /* 0x8000000803037e21 */ /* 0x000fe20008000000 */
[----:B------:R-:W-:-:S03]  /*02c0*/  UIMAD UR8, UR4, UR5, URZ ;  /* 0x00000005040872a4 */ /* 0x000fc6000f8e02ff */
[----:B------:R-:W1:Y:S01]  /*02d0*/  FCHK P0, R3, R7 ;  /* 0x0000000703007302 */ /* 0x000e620000000000 */
[----:B------:R-:W-:-:S04]  /*02e0*/  FFMA R18, R3, R0, RZ ;  /* 0x0000000003127223 */ /* 0x000fc800000000ff */
[----:B------:R-:W-:-:S04]  /*02f0*/  FFMA R11, R18, -R7, R3 ;  /* 0x80000007120b7223 */ /* 0x000fc80000000003 */
[----:B------:R-:W-:Y:S01]  /*0300*/  FFMA R18, R0, R11, R18 ;  /* 0x0000000b00127223 */ /* 0x000fe20000000012 */
[----:B------:R-:W-:-:S04]  /*0310*/  IADD3 R11, PT, PT, -R21, 0x1, RZ ;  /* 0x00000001150b7810 */ /* 0x000fc80007ffe1ff */
[----:B------:R-:W-:Y:S01]  /*0320*/  I2FP.F32.S32 R11, R11 ;  /* 0x0000000b000b7245 */ /* 0x000fe20000201400 */
[----:B01----:R-:W-:Y:S06]  /*0330*/  @!P0 BRA `(.L_x_1) ;  /* 0x0000000000148947 */ /* 0x003fec0003800000 */
[----:B------:R-:W0:Y:S01]  /*0340*/  LDCU UR4, c[0x0][0x3d4] ;  /* 0x00007a80ff0477ac */ /* 0x000e220008000800 */
[----:B------:R-:W-:Y:S02]  /*0350*/  MOV R22, 0x380 ;  /* 0x0000038000167802 */ /* 0x000fe40000000f00 */
[----:B0-----:R-:W-:-:S07]  /*0360*/  MOV R0, UR4 ;  /* 0x0000000400007c02 */ /* 0x001fce0008000f00 */
[----:B-----5:R-:W-:Y:S05]  /*0370*/  CALL.REL.NOINC `($__internal_0_$__cuda_sm3x_div_rn_noftz_f32_slowpath) ;  /* 0x0000001000607944 */ /* 0x020fea0003c00000 */
[----:B------:R-:W-:-:S07]  /*0380*/  IMAD.MOV.U32 R18, RZ, RZ, R0 ;  /* 0x000000ffff127224 */ /* 0x000fce00078e0000 */
.L_x_1:
[----:B------:R-:W-:Y:S05]  /*0390*/  BSYNC.RECONVERGENT B0 ;  /* 0x0000000000007941 */ /* 0x000fea0003800200 */
.L_x_0:
[----:B------:R-:W0:Y:S01]  /*03a0*/  LDC R4, c[0x0][0x3d8] ;  /* 0x0000f600ff047b82 */ /* 0x000e220000000800 */
[----:B------:R-:W1:Y:S01]  /*03b0*/  LDCU UR4, c[0x0][0x3e4] ;  /* 0x00007c80ff0477ac */ /* 0x000e620008000800 */
[----:B------:R-:W-:Y:S01]  /*03c0*/  FRND.FLOOR R9, R18 ;  /* 0x0000001200097307 */ /* 0x000fe20000205000 */
[----:B------:R-:W-:Y:S07]  /*03d0*/  BSSY.RECONVERGENT B0, `(.L_x_2) ;  /* 0x0000010000007945 */ /* 0x000fee0003800200 */
[----:B------:R-:W-:Y:S01]  /*03e0*/  F2I.FLOOR.NTZ R8, R18 ;  /* 0x0000001200087305 */ /* 0x000fe20000207100 */
[----:B-1---5:R-:W-:-:S07]  /*03f0*/  FADD R3, R5, -UR4 ;  /* 0x8000000405037e21 */ /* 0x022fce0008000000 */
[----:B0-----:R-:W0:Y:S08]  /*0400*/  MUFU.RCP R0, R4 ;  /* 0x0000000400007308 */ /* 0x001e300000001000 */
[----:B------:R-:W1:Y:S01]  /*0410*/  FCHK P0, R3, R4 ;  /* 0x0000000403007302 */ /* 0x000e620000000000 */
[----:B0-----:R-:W-:-:S04]  /*0420*/  FFMA R7, R0, -R4, 1 ;  /* 0x3f80000000077423 */ /* 0x001fc80000000804 */
[----:B------:R-:W-:-:S04]  /*0430*/  FFMA R0, R0, R7, R0 ;  /* 0x0000000700007223 */ /* 0x000fc80000000000 */
[----:B------:R-:W-:-:S04]  /*0440*/  FFMA R7, R3, R0, RZ ;  /* 0x0000000003077223 */ /* 0x000fc800000000ff */
[----:B------:R-:W-:-:S04]  /*0450*/  FFMA R2, R7, -R4, R3 ;  /* 0x8000000407027223 */ /* 0x000fc80000000003 */
[----:B------:R-:W-:Y:S01]  /*0460*/  FFMA R7, R0, R2, R7 ;  /* 0x0000000200077223 */ /* 0x000fe20000000007 */
[----:B-1----:R-:W-:Y:S06]  /*0470*/  @!P0 BRA `(.L_x_3) ;  /* 0x0000000000148947 */ /* 0x002fec0003800000 */
[----:B------:R-:W0:Y:S01]  /*0480*/  LDCU UR4, c[0x0][0x3d8] ;  /* 0x00007b00ff0477ac */ /* 0x000e220008000800 */
[----:B------:R-:W-:Y:S02]  /*0490*/  MOV R22, 0x4c0 ;  /* 0x000004c000167802 */ /* 0x000fe40000000f00 */
[----:B0-----:R-:W-:-:S07]  /*04a0*/  MOV R0, UR4 ;  /* 0x0000000400007c02 */ /* 0x001fce0008000f00 */
[----:B------:R-:W-:Y:S05]  /*04b0*/  CALL.REL.NOINC `($__internal_0_$__cuda_sm3x_div_rn_noftz_f32_slowpath) ;  /* 0x0000001000107944 */ /* 0x000fea0003c00000 */
[----:B------:R-:W-:-:S07]  /*04c0*/  MOV R7, R0 ;  /* 0x0000000000077202 */ /* 0x000fce0000000f00 */
.L_x_3:
[----:B------:R-:W-:Y:S05]  /*04d0*/  BSYNC.RECONVERGENT B0 ;  /* 0x0000000000007941 */ /* 0x000fea0003800200 */
.L_x_2:
[----:B------:R-:W0:Y:S01]  /*04e0*/  LDC R4, c[0x0][0x3dc] ;  /* 0x0000f700ff047b82 */ /* 0x000e220000000800 */
[----:B------:R-:W1:Y:S01]  /*04f0*/  LDCU UR4, c[0x0][0x3e8] ;  /* 0x00007d00ff0477ac */ /* 0x000e620008000800 */
[----:B------:R-:W-:Y:S01]  /*0500*/  FRND.FLOOR R6, R7 ;  /* 0x0000000700067307 */ /* 0x000fe20000205000 */
[----:B------:R-:W-:Y:S01]  /*0510*/  BSSY.RECONVERGENT B0, `(.L_x_4) ;  /* 0x0000013000007945 */ /* 0x000fe20003800200 */
[----:B------:R-:W2:Y:S01]  /*0520*/  LDCU UR9, c[0x0][0x3b0] ;  /* 0x00007600ff0977ac */ /* 0x000ea20008000800 */
[----:B------:R-:W3:Y:S05]  /*0530*/  LDCU UR10, c[0x0][0x3b8] ;  /* 0x00007700ff0a77ac */ /* 0x000eea0008000800 */
[----:B------:R-:W-:Y:S01]  /*0540*/  F2I.FLOOR.NTZ R5, R7 ;  /* 0x0000000700057305 */ /* 0x000fe20000207100 */
[----:B-1----:R-:W-:Y:S01]  /*0550*/  FADD R3, R19, -UR4 ;  /* 0x8000000413037e21 */ /* 0x002fe20008000000 */
[----:B--2---:R-:W-:-:S06]  /*0560*/  UIADD3 UR9, UPT, UPT, UR9, -0x1, URZ ;  /* 0xffffffff09097890 */ /* 0x004fcc000fffe0ff */
[----:B0-----:R-:W0:Y:S01]  /*0570*/  MUFU.RCP R0, R4 ;  /* 0x0000000400007308 */ /* 0x001e220000001000 */
[----:B---3--:R-:W-:-:S07]  /*0580*/  UIADD3 UR10, UPT, UPT, UR10, -0x1, URZ ;  /* 0xffffffff0a0a7890 */ /* 0x008fce000fffe0ff */
        /* <DEDUP_REMOVED lines=8> */
[----:B------:R-:W-:Y:S01]  /*0610*/  MOV R22, 0x640 ;  /* 0x0000064000167802 */ /* 0x000fe20000000f00 */
[----:B0-----:R-:W-:-:S07]  /*0620*/  IMAD.U32 R0, RZ, RZ, UR4 ;  /* 0x00000004ff007e24 */ /* 0x001fce000f8e00ff */
[----:B------:R-:W-:Y:S05]  /*0630*/  CALL.REL.NOINC `($__internal_0_$__cuda_sm3x_div_rn_noftz_f32_slowpath) ;  /* 0x0000000c00b07944 */ /* 0x000fea0003c00000 */
.L_x_5:
[----:B------:R-:W-:Y:S05]  /*0640*/  BSYNC.RECONVERGENT B0 ;  /* 0x0000000000007941 */ /* 0x000fea0003800200 */
.L_x_4:
[----:B------:R-:W0:Y:S01]  /*0650*/  LDCU.128 UR4, c[0x0][0x3c0] ;  /* 0x00007800ff0477ac */ /* 0x000e220008000c00 */
[----:B------:R-:W-:Y:S01]  /*0660*/  IADD3 R4, PT, PT, R20, R5, RZ ;  /* 0x0000000514047210 */ /* 0x000fe20007ffe0ff */
[----:B------:R-:W1:Y:S01]  /*0670*/  FRND.FLOOR R3, R0 ;  /* 0x0000000000037307 */ /* 0x000e620000205000 */
[----:B------:R-:W-:Y:S01]  /*0680*/  IADD3 R2, PT, PT, R21, R8, RZ ;  /* 0x0000000815027210 */ /* 0x000fe20007ffe0ff */
[----:B------:R-:W2:Y:S01]  /*0690*/  LDCU UR11, c[0x0][0x3ac] ;  /* 0x00007580ff0b77ac */ /* 0x000ea20008000800 */
[----:B------:R-:W-:Y:S01]  /*06a0*/  ISETP.GE.AND P0, PT, R4, UR10, PT ;  /* 0x0000000a04007c0c */ /* 0x000fe2000bf06270 */
[----:B------:R-:W-:Y:S01]  /*06b0*/  BSSY B0, `(.L_x_6) ;  /* 0x0000055000007945 */ /* 0x000fe20003800000 */
[----:B------:R-:W-:Y:S01]  /*06c0*/  FADD R18, -R9, R18 ;  /* 0x0000001209127221 */ /* 0x000fe20000000100 */
[----:B------:R-:W3:Y:S01]  /*06d0*/  LDCU UR12, c[0x0][0x3b4] ;  /* 0x00007680ff0c77ac */ /* 0x000ee20008000800 */
[----:B------:R-:W-:Y:S01]  /*06e0*/  ISETP.LT.OR P0, PT, R2, UR9, !P0 ;  /* 0x0000000902007c0c */ /* 0x000fe2000c701670 */
[----:B------:R-:W-:Y:S01]  /*06f0*/  FADD R7, -R6, R7 ;  /* 0x0000000706077221 */ /* 0x000fe20000000100 */
[----:B-1----:R-:W-:Y:S01]  /*0700*/  FADD R9, -R3, R0 ;  /* 0x0000000003097221 */ /* 0x002fe20000000100 */
[----:B0-----:R-:W-:-:S02]  /*0710*/  UIMAD UR13, UR6, UR5, URZ ;  /* 0x00000005060d72a4 */ /* 0x001fc4000f8e02ff */
[----:B------:R-:W-:Y:S02]  /*0720*/  UIADD3 UR5, UPT, UPT, UR4, -0x1, URZ ;  /* 0xffffffff04057890 */ /* 0x000fe4000fffe0ff */
[----:B------:R-:W-:Y:S02]  /*0730*/  UIMAD UR4, UR13, UR7, 0x1 ;  /* 0x000000010d0474a4 */ /* 0x000fe4000f8e0207 */
[----:B--2---:R-:W-:Y:S02]  /*0740*/  UIADD3 UR11, UPT, UPT, UR11, 0x1, URZ ;  /* 0x000000010b0b7890 */ /* 0x004fe4000fffe0ff */
[----:B------:R-:W-:Y:S02]  /*0750*/  ULEA.HI UR4, UR4, UR4, URZ, 0x1 ;  /* 0x0000000404047291 */ /* 0x000fe4000f8f08ff */
[----:B---3--:R-:W-:Y:S02]  /*0760*/  UIADD3 UR12, UPT, UPT, UR12, 0x1, URZ ;  /* 0x000000010c0c7890 */ /* 0x008fe4000fffe0ff */
[----:B------:R-:W-:Y:S01]  /*0770*/  USHF.R.S32.HI UR13, URZ, 0x1, UR4 ;  /* 0x00000001ff0d7899 */ /* 0x000fe20008011404 */
[----:B------:R-:W-:Y:S11]  /*0780*/  @P0 BRA `(.L_x_7) ;  /* 0x00000004001c0947 */ /* 0x000ff60003800000 */
[----:B------:R-:W0:Y:S01]  /*0790*/  LDCU UR4, c[0x0][0x3bc] ;  /* 0x00007780ff0477ac */ /* 0x000e220008000800 */
[----:B------:R-:W1:Y:S01]  /*07a0*/  F2I.FLOOR.NTZ R0, R0 ;  /* 0x0000000000007305 */ /* 0x000e620000207100 */
[----:B------:R-:W-:-:S04]  /*07b0*/  ISETP.GT.AND P0, PT, R4, UR12, PT ;  /* 0x0000000c04007c0c */ /* 0x000fc8000bf04270 */
[----:B------:R-:W-:-:S04]  /*07c0*/  ISETP.GT.OR P0, PT, R2, UR11, P0 ;  /* 0x0000000b02007c0c */ /* 0x000fc80008704670 */
[----:B-1----:R-:W-:Y:S01]  /*07d0*/  ISETP.LT.OR P0, PT, R0, UR5, P0 ;  /* 0x0000000500007c0c */ /* 0x002fe20008701670 */
[----:B0-----:R-:W-:-:S06]  /*07e0*/  UIADD3 UR4, UPT, UPT, UR4, 0x1, URZ ;  /* 0x0000000104047890 */ /* 0x001fcc000fffe0ff */
[----:B------:R-:W-:-:S13]  /*07f0*/  ISETP.GT.OR P0, PT, R0, UR4, P0 ;  /* 0x0000000400007c0c */ /* 0x000fda0008704670 */
[----:B------:R-:W-:Y:S05]  /*0800*/  @P0 BRA `(.L_x_7) ;  /* 0x0000000000fc0947 */ /* 0x000fea0003800000 */
[----:B------:R-:W0:Y:S01]  /*0810*/  LDC.64 R2, c[0x0][0x388] ;  /* 0x0000e200ff027b82 */ /* 0x000e220000000a00 */
[----:B------:R-:W-:Y:S01]  /*0820*/  IADD3 R5, PT, PT, R5, 0x4, RZ ;  /* 0x0000000405057810 */ /* 0x000fe20007ffe0ff */
[----:B------:R-:W-:Y:S01]  /*0830*/  VIADD R8, R8, 0x4 ;  /* 0x0000000408087836 */ /* 0x000fe20000000000 */
[----:B------:R-:W-:Y:S01]  /*0840*/  IADD3 R4, PT, PT, R0, 0x4, RZ ;  /* 0x0000000400047810 */ /* 0x000fe20007ffe0ff */
[----:B------:R-:W2:Y:S02]  /*0850*/  LDG.E.CONSTANT R6, desc[UR14][R12.64] ;  /* 0x0000000e0c067981 */ /* 0x000ea4000c1e9900 */
[----:B------:R-:W-:-:S04]  /*0860*/  IMAD R19, R8, UR6, R5 ;  /* 0x0000000608137c24 */ /* 0x000fc8000f8e0205 */
[----:B------:R-:W-:-:S04]  /*0870*/  IMAD R19, R19, UR7, R4 ;  /* 0x0000000713137c24 */ /* 0x000fc8000f8e0204 */
[----:B0-----:R-:W-:-:S06]  /*0880*/  IMAD.WIDE R2, R19, 0x4, R2 ;  /* 0x0000000413027825 */ /* 0x001fcc00078e0202 */
[----:B------:R0:W3:Y:S01]  /*0890*/  LDG.E.CONSTANT R2, desc[UR14][R2.64] ;  /* 0x0000000e02027981 */ /* 0x0000e2000c1e9900 */
[----:B------:R-:W-:Y:S01]  /*08a0*/  FADD R0, -R18, 1 ;  /* 0x3f80000012007421 */ /* 0x000fe20000000100 */
[----:B------:R-:W-:-:S03]  /*08b0*/  FADD R19, -R7, 1 ;  /* 0x3f80000007137421 */ /* 0x000fc60000000100 */
[----:B------:R-:W-:Y:S01]  /*08c0*/  FMUL R0, R11, R0 ;  /* 0x000000000b007220 */ /* 0x000fe20000400000 */
[----:B------:R-:W-:-:S03]  /*08d0*/  FMUL R23, R10, R19 ;  /* 0x000000130a177220 */ /* 0x000fc60000400000 */
[----:B------:R-:W-:Y:S01]  /*08e0*/  FFMA R18, R17, R18, R0 ;  /* 0x0000001211127223 */ /* 0x000fe20000000000 */
[----:B------:R-:W-:Y:S01]  /*08f0*/  FADD R0, -R9, 1 ;  /* 0x3f80000009007421 */ /* 0x000fe20000000100 */
[----:B------:R-:W-:-:S03]  /*0900*/  FFMA R23, R16, R7, R23 ;  /* 0x0000000710177223 */ /* 0x000fc60000000017 */
[----:B------:R-:W-:Y:S01]  /*0910*/  FFMA R9, RZ, R9, R0 ;  /* 0x00000009ff097223 */ /* 0x000fe20000000000 */
[----:B------:R-:W-:-:S04]  /*0920*/  FMUL R18, R18, R23 ;  /* 0x0000001712127220 */ /* 0x000fc80000400000 */
[----:B------:R-:W-:-:S04]  /*0930*/  FMUL R9, R18, R9 ;  /* 0x0000000912097220 */ /* 0x000fc80000400000 */
[----:B0-----:R-:W-:Y:S01]  /*0940*/  FMUL R3, R9, 0.0099999997764825820923 ;  /* 0x3c23d70a09037820 */ /* 0x001fe20000400000 */
[----:B------:R-:W-:Y:S01]  /*0950*/  IADD3 R5, PT, PT, R20, R5, RZ ;  /* 0x0000000514057210 */ /* 0x000fe20007ffe0ff */
[----:B------:R-:W-:Y:S01]  /*0960*/  IMAD.IADD R8, R21, 0x1, R8 ;  /* 0x0000000115087824 */ /* 0x000fe200078e0208 */
[----:B------:R-:W-:Y:S03]  /*0970*/  BSSY.RECONVERGENT B1, `(.L_x_8) ;  /* 0x000000f000017945 */ /* 0x000fe60003800200 */
[----:B------:R-:W-:-:S04]  /*0980*/  IMAD R5, R8, UR6, R5 ;  /* 0x0000000608057c24 */ /* 0x000fc8000f8e0205 */
[----:B------:R-:W-:Y:S02]  /*0990*/  IMAD R5, R5, UR7, R4 ;  /* 0x0000000705057c24 */ /* 0x000fe4000f8e0204 */
[----:B--2---:R-:W-:Y:S01]  /*09a0*/  FMUL R3, R3, R6 ;  /* 0x0000000603037220 */ /* 0x004fe20000400000 */
[----:B---3--:R-:W0:Y:S08]  /*09b0*/  MUFU.RCP R19, R2 ;  /* 0x0000000200137308 */ /* 0x008e300000001000 */
[----:B------:R-:W1:Y:S01]  /*09c0*/  FCHK P0, R3, R2 ;  /* 0x0000000203007302 */ /* 0x000e620000000000 */
[----:B0-----:R-:W-:-:S04]  /*09d0*/  FFMA R0, -R2, R19, 1 ;  /* 0x3f80000002007423 */ /* 0x001fc80000000113 */
[----:B------:R-:W-:-:S04]  /*09e0*/  FFMA R0, R19, R0, R19 ;  /* 0x0000000013007223 */ /* 0x000fc80000000013 */
[----:B------:R-:W-:-:S04]  /*09f0*/  FFMA R7, R3, R0, RZ ;  /* 0x0000000003077223 */ /* 0x000fc800000000ff */
[----:B------:R-:W-:-:S04]  /*0a00*/  FFMA R6, -R2, R7, R3 ;  /* 0x0000000702067223 */ /* 0x000fc80000000103 */
[----:B------:R-:W-:Y:S01]  /*0a10*/  FFMA R0, R0, R6, R7 ;  /* 0x0000000600007223 */ /* 0x000fe20000000007 */
[----:B-1----:R-:W-:Y:S06]  /*0a20*/  @!P0 BRA `(.L_x_9) ;  /* 0x00000000000c8947 */ /* 0x002fec0003800000 */
[----:B------:R-:W-:Y:S02]  /*0a30*/  MOV R0, R2 ;  /* 0x0000000200007202 */ /* 0x000fe40000000f00 */
[----:B------:R-:W-:-:S07]  /*0a40*/  MOV R22, 0xa60 ;  /* 0x00000a6000167802 */ /* 0x000fce0000000f00 */
[----:B------:R-:W-:Y:S05]  /*0a50*/  CALL.REL.NOINC `($__internal_0_$__cuda_sm3x_div_rn_noftz_f32_slowpath) ;  /* 0x0000000800a87944 */ /* 0x000fea0003c00000 */
.L_x_9:
[----:B------:R-:W-:Y:S05]  /*0a60*/  BSYNC.RECONVERGENT B1 ;  /* 0x0000000000017941 */ /* 0x000fea0003800200 */
.L_x_8:
[----:B------:R-:W-:-:S13]  /*0a70*/  ISETP.GE.AND P0, PT, R5, UR8, PT ;  /* 0x0000000805007c0c */ /* 0x000fda000bf06270 */
[----:B------:R-:W-:Y:S05]  /*0a80*/  @P0 BRA `(.L_x_7) ;  /* 0x00000000005c0947 */ /* 0x000fea0003800000 */
[----:B------:R-:W-:-:S04]  /*0a90*/  LEA.HI R2, R5, R5, RZ, 0x1 ;  /* 0x0000000505027211 */ /* 0x000fc800078f08ff */
[----:B------:R-:W-:-:S04]  /*0aa0*/  SHF.R.S32.HI R7, RZ, 0x1, R2 ;  /* 0x00000001ff077819 */ /* 0x000fc80000011402 */
[----:B------:R-:W-:-:S13]  /*0ab0*/  ISETP.GE.AND P0, PT, R7, UR13, PT ;  /* 0x0000000d07007c0c */ /* 0x000fda000bf06270 */
[----:B------:R-:W-:Y:S05]  /*0ac0*/  @P0 BRA `(.L_x_7) ;  /* 0x00000000004c0947 */ /* 0x000fea0003800000 */
[----:B------:R-:W0:Y:S01]  /*0ad0*/  LDC.64 R2, c[0x0][0x380] ;  /* 0x0000e000ff027b82 */ /* 0x000e220000000a00 */
[----:B------:R-:W-:Y:S01]  /*0ae0*/  LOP3.LUT P1, RZ, R5, 0x1, RZ, 0xc0, !PT ;  /* 0x0000000105ff7812 */ /* 0x000fe2000782c0ff */
[----:B0-----:R-:W-:-:S12]  /*0af0*/  IMAD.WIDE R2, R7, 0x4, R2 ;  /* 0x0000000407027825 */ /* 0x001fd800078e0202 */
.L_x_10:
[----:B------:R-:W2:Y:S01]  /*0b00*/  LDG.E R4, desc[UR14][R2.64] ;  /* 0x0000000e02047981 */ /* 0x000ea2000c1e1900 */
[----:B------:R-:W-:Y:S05]  /*0b10*/  YIELD ;  /* 0x0000000000007946 */ /* 0x000fea0003800000 */
[C---:B--2---:R-:W-:Y:S02]  /*0b20*/  PRMT R5, R4.reuse, 0x7610, R5 ;  /* 0x0000761004057816 */ /* 0x044fe40000000005 */
[----:B------:R-:W-:-:S03]  /*0b30*/  PRMT R6, R4, 0x7632, R6 ;  /* 0x0000763204067816 */ /* 0x000fc60000000006 */
[----:B------:R-:W-:Y:S02]  /*0b40*/  @!P1 HADD2.F32 R7, -RZ, R5.H0_H0 ;  /* 0x20000005ff079230 */ /* 0x000fe40000004100 */
[----:B------:R-:W-:-:S03]  /*0b50*/  @P1 HADD2.F32 R9, -RZ, R6.H0_H0 ;  /* 0x20000006ff091230 */ /* 0x000fc60000004100 */
[--C-:B------:R-:W-:Y:S02]  /*0b60*/  @!P1 FADD R7, R7, R0.reuse ;  /* 0x0000000007079221 */ /* 0x100fe40000000000 */
[----:B------:R-:W-:-:S03]  /*0b70*/  @P1 FADD R9, R9, R0 ;  /* 0x0000000009091221 */ /* 0x000fc60000000000 */
[----:B------:R-:W-:Y:S02]  /*0b80*/  @!P1 F2FP.F16.F32.PACK_AB R7, RZ, R7 ;  /* 0x00000007ff07923e */ /* 0x000fe400000000ff */
[----:B------:R-:W-:Y:S02]  /*0b90*/  @P1 F2FP.F16.F32.PACK_AB R9, RZ, R9 ;  /* 0x00000009ff09123e */ /* 0x000fe400000000ff */
[----:B------:R-:W-:Y:S02]  /*0ba0*/  @!P1 PRMT R5, R7, 0x7610, R5 ;  /* 0x0000761007059816 */ /* 0x000fe40000000005 */
[----:B------:R-:W-:-:S04]  /*0bb0*/  @P1 PRMT R6, R9, 0x7610, R6 ;  /* 0x0000761009061816 */ /* 0x000fc80000000006 */
[----:B------:R-:W-:-:S06]  /*0bc0*/  PRMT R5, R5, 0x5410, R6 ;  /* 0x0000541005057816 */ /* 0x000fcc0000000006 */
[----:B------:R-:W2:Y:S02]  /*0bd0*/  ATOMG.E.CAS.STRONG.GPU PT, R5, [R2], R4, R5 ;  /* 0x00000004020573a9 */ /* 0x000ea400001ee105 */
[----:B--2---:R-:W-:-:S13]  /*0be0*/  ISETP.NE.AND P0, PT, R5, R4, PT ;  /* 0x000000040500720c */ /* 0x004fda0003f05270 */
[----:B------:R-:W-:Y:S05]  /*0bf0*/  @P0 BRA `(.L_x_10) ;  /* 0xfffffffc00c00947 */ /* 0x000fea000383ffff */
.L_x_7:
[----:B------:R-:W-:Y:S05]  /*0c00*/  BSYNC B0 ;  /* 0x0000000000007941 */ /* 0x000fea0003800000 */
.L_x_6:
[----:B------:R-:W2:Y:S01]  /*0c10*/  LDG.E.CONSTANT R3, desc[UR14][R14.64] ;  /* 0x0000000e0e037981 */ /* 0x000ea2000c1e9900 */
[----:B------:R-:W0:Y:S01]  /*0c20*/  LDC R0, c[0x0][0x3d4] ;  /* 0x0000f500ff007b82 */ /* 0x000e220000000800 */
[----:B------:R-:W2:Y:S02]  /*0c30*/  LDCU UR4, c[0x0][0x3e0] ;  /* 0x00007c00ff0477ac */ /* 0x000ea40008000800 */
[----:B------:R1:W5:Y:S04]  /*0c40*/  LDG.E.CONSTANT R5, desc[UR14][R14.64+0x4] ;  /* 0x0000040e0e057981 */ /* 0x000368000c1e9900 */
[----:B------:R1:W5:Y:S01]  /*0c50*/  LDG.E.CONSTANT R8, desc[UR14][R14.64+0x8] ;  /* 0x0000080e0e087981 */ /* 0x000362000c1e9900 */
[----:B------:R-:W-:Y:S01]  /*0c60*/  BSSY.RECONVERGENT B0, `(.L_x_11) ;  /* 0x000000f000007945 */ /* 0x000fe20003800200 */
[----:B0-----:R-:W0:Y:S02]  /*0c70*/  MUFU.RCP R7, R0 ;  /* 0x0000000000077308 */ /* 0x001e240000001000 */
[----:B0-----:R-:W-:-:S04]  /*0c80*/  FFMA R2, R7, -R0, 1 ;  /* 0x3f80000007027423 */ /* 0x001fc80000000800 */
[----:B------:R-:W-:Y:S01]  /*0c90*/  FFMA R2, R7, R2, R7 ;  /* 0x0000000207027223 */ /* 0x000fe20000000007 */
[----:B--2---:R-:W-:-:S04]  /*0ca0*/  FADD R3, R3, -UR4 ;  /* 0x8000000403037e21 */ /* 0x004fc80008000000 */
[----:B------:R-:W0:Y:S01]  /*0cb0*/  FCHK P0, R3, R0 ;  /* 0x0000000003007302 */ /* 0x000e220000000000 */
[----:B------:R-:W-:-:S04]  /*0cc0*/  FFMA R7, R3, R2, RZ ;  /* 0x0000000203077223 */ /* 0x000fc800000000ff */
[----:B------:R-:W-:-:S04]  /*0cd0*/  FFMA R18, R7, -R0, R3 ;  /* 0x8000000007127223 */ /* 0x000fc80000000003 */
[----:B------:R-:W-:Y:S01]  /*0ce0*/  FFMA R18, R2, R18, R7 ;  /* 0x0000001202127223 */ /* 0x000fe20000000007 */
[----:B01----:R-:W-:Y:S06]  /*0cf0*/  @!P0 BRA `(.L_x_12) ;  /* 0x0000000000148947 */ /* 0x003fec0003800000 */
[----:B------:R-:W0:Y:S01]  /*0d00*/  LDCU UR4, c[0x0][0x3d4] ;  /* 0x00007a80ff0477ac */ /* 0x000e220008000800 */
[----:B------:R-:W-:Y:S01]  /*0d10*/  MOV R22, 0xd40 ;  /* 0x00000d4000167802 */ /* 0x000fe20000000f00 */
[----:B0-----:R-:W-:-:S07]  /*0d20*/  IMAD.U32 R0, RZ, RZ, UR4 ;  /* 0x00000004ff007e24 */ /* 0x001fce000f8e00ff */
[----:B-----5:R-:W-:Y:S05]  /*0d30*/  CALL.REL.NOINC `($__internal_0_$__cuda_sm3x_div_rn_noftz_f32_slowpath) ;  /* 0x0000000400f07944 */ /* 0x020fea0003c00000 */
[----:B------:R-:W-:-:S07]  /*0d40*/  MOV R18, R0 ;  /* 0x0000000000127202 */ /* 0x000fce0000000f00 */
.L_x_12:
[----:B------:R-:W-:Y:S05]  /*0d50*/  BSYNC.RECONVERGENT B0 ;  /* 0x0000000000007941 */ /* 0x000fea0003800200 */
.L_x_11:
        /* <DEDUP_REMOVED lines=18> */
[----:B------:R-:W-:-:S07]  /*0e80*/  IMAD.MOV.U32 R14, RZ, RZ, R0 ;  /* 0x000000ffff0e7224 */ /* 0x000fce00078e0000 */
.L_x_14:
[----:B------:R-:W-:Y:S05]  /*0e90*/  BSYNC.RECONVERGENT B0 ;  /* 0x0000000000007941 */ /* 0x000fea0003800200 */
.L_x_13:
[----:B------:R-:W0:Y:S01]  /*0ea0*/  LDC R2, c[0x0][0x3dc] ;  /* 0x0000f700ff027b82 */ /* 0x000e220000000800 */
[----:B------:R-:W1:Y:S01]  /*0eb0*/  LDCU UR4, c[0x0][0x3e8] ;  /* 0x00007d00ff0477ac */ /* 0x000e620008000800 */
[----:B------:R-:W-:Y:S01]  /*0ec0*/  FRND.FLOOR R9, R14 ;  /* 0x0000000e00097307 */ /* 0x000fe20000205000 */
[----:B------:R-:W-:Y:S07]  /*0ed0*/  BSSY.RECONVERGENT B0, `(.L_x_15) ;  /* 0x000000f000007945 */ /* 0x000fee0003800200 */
[----:B------:R-:W-:Y:S01]  /*0ee0*/  F2I.FLOOR.NTZ R5, R14 ;  /* 0x0000000e00057305 */ /* 0x000fe20000207100 */
[----:B-1----:R-:W-:-:S07]  /*0ef0*/  FADD R3, R8, -UR4 ;  /* 0x8000000408037e21 */ /* 0x002fce0008000000 */
        /* <DEDUP_REMOVED lines=12> */
.L_x_16:
[----:B------:R-:W-:Y:S05]  /*0fc0*/  BSYNC.RECONVERGENT B0 ;  /* 0x0000000000007941 */ /* 0x000fea0003800200 */
.L_x_15:
[----:B------:R-:W-:Y:S01]  /*0fd0*/  IADD3 R3, PT, PT, R20, R5, RZ ;  /* 0x0000000514037210 */ /* 0x000fe20007ffe0ff */
[----:B------:R-:W-:-:S03]  /*0fe0*/  IMAD.IADD R2, R21, 0x1, R6 ;  /* 0x0000000115027824 */ /* 0x000fc600078e0206 */
[----:B------:R-:W-:-:S04]  /*0ff0*/  ISETP.GE.AND P0, PT, R3, UR10, PT ;  /* 0x0000000a03007c0c */ /* 0x000fc8000bf06270 */
[----:B------:R-:W-:-:S13]  /*1000*/  ISETP.LT.OR P0, PT, R2, UR9, !P0 ;  /* 0x0000000902007c0c */ /* 0x000fda000c701670 */
[----:B------:R-:W-:Y:S05]  /*1010*/  @P0 EXIT ;  /* 0x000000000000094d */ /* 0x000fea0003800000 */
[----:B------:R-:W0:Y:S01]  /*1020*/  F2I.FLOOR.NTZ R4, R0 ;  /* 0x0000000000047305 */ /* 0x000e220000207100 */
[----:B------:R-:W1:Y:S01]  /*1030*/  LDCU UR4, c[0x0][0x3bc] ;  /* 0x00007780ff0477ac */ /* 0x000e620008000800 */
[----:B------:R-:W-:-:S04]  /*1040*/  ISETP.GT.AND P0, PT, R3, UR12, PT ;  /* 0x0000000c03007c0c */ /* 0x000fc8000bf04270 */
[----:B------:R-:W-:Y:S02]  /*1050*/  ISETP.GT.OR P0, PT, R2, UR11, P0 ;  /* 0x0000000b02007c0c */ /* 0x000fe40008704670 */
[----:B0-----:R-:W-:-:S04]  /*1060*/  IADD3 R2, PT, PT, R4, 0x1, RZ ;  /* 0x0000000104027810 */ /* 0x001fc80007ffe0ff */
[----:B------:R-:W-:-:S04]  /*1070*/  ISETP.LT.OR P0, PT, R2, UR5, P0 ;  /* 0x0000000502007c0c */ /* 0x000fc80008701670 */
[----:B-1----:R-:W-:-:S13]  /*1080*/  ISETP.GT.OR P0, PT, R4, UR4, P0 ;  /* 0x0000000404007c0c */ /* 0x002fda0008704670 */
[----:B------:R-:W-:Y:S05]  /*1090*/  @P0 EXIT ;  /* 0x000000000000094d */ /* 0x000fea0003800000 */
[----:B------:R-:W0:Y:S01]  /*10a0*/  LDCU.64 UR16, c[0x0][0x3c8] ;  /* 0x00007900ff1077ac */ /* 0x000e220008000a00 */
[----:B------:R-:W1:Y:S01]  /*10b0*/  LDC.64 R2, c[0x0][0x388] ;  /* 0x0000e200ff027b82 */ /* 0x000e620000000a00 */
[----:B------:R-:W-:Y:S01]  /*10c0*/  IADD3 R6, PT, PT, R6, 0x4, RZ ;  /* 0x0000000406067810 */ /* 0x000fe20007ffe0ff */
[----:B------:R-:W-:Y:S01]  /*10d0*/  VIADD R5, R5, 0x4 ;  /* 0x0000000405057836 */ /* 0x000fe20000000000 */
[----:B------:R-:W2:Y:S03]  /*10e0*/  LDG.E.CONSTANT R12, desc[UR14][R12.64] ;  /* 0x0000000e0c0c7981 */ /* 0x000ea6000c1e9900 */
[----:B0-----:R-:W-:-:S04]  /*10f0*/  IMAD R15, R6, UR16, R5 ;  /* 0x00000010060f7c24 */ /* 0x001fc8000f8e0205 */
[----:B------:R-:W-:-:S05]  /*1100*/  IMAD R15, R15, UR17, R4 ;  /* 0x000000110f0f7c24 */ /* 0x000fca000f8e0204 */
[----:B------:R-:W-:-:S05]  /*1110*/  IADD3 R15, PT, PT, R15, 0x4, RZ ;  /* 0x000000040f0f7810 */ /* 0x000fca0007ffe0ff */
[----:B-1----:R-:W-:-:S06]  /*1120*/  IMAD.WIDE R2, R15, 0x4, R2 ;  /* 0x000000040f027825 */ /* 0x002fcc00078e0202 */
[----:B------:R0:W3:Y:S01]  /*1130*/  LDG.E.CONSTANT R2, desc[UR14][R2.64] ;  /* 0x0000000e02027981 */ /* 0x0000e2000c1e9900 */
[----:B------:R-:W1:Y:S01]  /*1140*/  FRND.FLOOR R15, R0 ;  /* 0x00000000000f7307 */ /* 0x000e620000205000 */
[----:B------:R-:W-:Y:S01]  /*1150*/  FADD R18, -R7, R18 ;  /* 0x0000001207127221 */ /* 0x000fe20000000100 */
[----:B------:R-:W-:-:S03]  /*1160*/  FADD R14, -R9, R14 ;  /* 0x0000000e090e7221 */ /* 0x000fc60000000100 */
[----:B------:R-:W-:Y:S01]  /*1170*/  FADD R8, -R18, 1 ;  /* 0x3f80000012087421 */ /* 0x000fe20000000100 */
[----:B------:R-:W-:-:S03]  /*1180*/  FADD R7, -R14, 1 ;  /* 0x3f8000000e077421 */ /* 0x000fc60000000100 */
[----:B------:R-:W-:Y:S01]  /*1190*/  FMUL R8, R11, R8 ;  /* 0x000000080b087220 */ /* 0x000fe20000400000 */
[----:B------:R-:W-:Y:S01]  /*11a0*/  FMUL R7, R10, R7 ;  /* 0x000000070a077220 */ /* 0x000fe20000400000 */
[----:B-1----:R-:W-:Y:S02]  /*11b0*/  FADD R0, -R15, R0 ;  /* 0x000000000f007221 */ /* 0x002fe40000000100 */
[----:B------:R-:W-:Y:S01]  /*11c0*/  FFMA R8, R17, R18, R8 ;  /* 0x0000001211087223 */ /* 0x000fe20000000008 */
[----:B------:R-:W-:Y:S01]  /*11d0*/  FFMA R7, R16, R14, R7 ;  /* 0x0000000e10077223 */ /* 0x000fe20000000007 */
[----:B0-----:R-:W-:-:S03]  /*11e0*/  FADD R3, -R0, 1 ;  /* 0x3f80000000037421 */ /* 0x001fc60000000100 */
[----:B------:R-:W-:Y:S01]  /*11f0*/  FMUL R7, R8, R7 ;  /* 0x0000000708077220 */ /* 0x000fe20000400000 */
[----:B------:R-:W-:-:S04]  /*1200*/  FFMA R0, RZ, R3, R0 ;  /* 0x00000003ff007223 */ /* 0x000fc80000000000 */
[----:B------:R-:W-:-:S04]  /*1210*/  FMUL R0, R7, R0 ;  /* 0x0000000007007220 */ /* 0x000fc80000400000 */
[----:B------:R-:W-:Y:S01]  /*1220*/  FMUL R3, R0, 0.0099999997764825820923 ;  /* 0x3c23d70a00037820 */ /* 0x000fe20000400000 */
[----:B------:R-:W-:Y:S01]  /*1230*/  IADD3 R6, PT, PT, R21, R6, RZ ;  /* 0x0000000615067210 */ /* 0x000fe20007ffe0ff */
[----:B------:R-:W-:-:S04]  /*1240*/  IMAD.IADD R5, R20, 0x1, R5 ;  /* 0x0000000114057824 */ /* 0x000fc800078e0205 */
[----:B------:R-:W-:Y:S01]  /*1250*/  IMAD R5, R6, UR16, R5 ;  /* 0x0000001006057c24 */ /* 0x000fe2000f8e0205 */
[----:B------:R-:W-:Y:S03]  /*1260*/  BSSY.RECONVERGENT B0, `(.L_x_17) ;  /* 0x000000f000007945 */ /* 0x000fe60003800200 */
[----:B------:R-:W-:-:S05]  /*1270*/  IMAD R5, R5, UR17, R4 ;  /* 0x0000001105057c24 */ /* 0x000fca000f8e0204 */
[----:B------:R-:W-:Y:S01]  /*1280*/  IADD3 R5, PT, PT, R5, 0x5, RZ ;  /* 0x0000000505057810 */ /* 0x000fe20007ffe0ff */
        /* <DEDUP_REMOVED lines=12> */
.L_x_18:
[----:B------:R-:W-:Y:S05]  /*1350*/  BSYNC.RECONVERGENT B0 ;  /* 0x0000000000007941 */ /* 0x000fea0003800200 */
.L_x_17:
[----:B------:R-:W-:-:S13]  /*1360*/  ISETP.GE.AND P0, PT, R5, UR8, PT ;  /* 0x0000000805007c0c */ /* 0x000fda000bf06270 */
[----:B------:R-:W-:Y:S05]  /*1370*/  @P0 EXIT ;  /* 0x000000000000094d */ /* 0x000fea0003800000 */
[----:B------:R-:W-:-:S04]  /*1380*/  LEA.HI R2, R5, R5, RZ, 0x1 ;  /* 0x0000000505027211 */ /* 0x000fc800078f08ff */
[----:B------:R-:W-:-:S04]  /*1390*/  SHF.R.S32.HI R7, RZ, 0x1, R2 ;  /* 0x00000001ff077819 */ /* 0x000fc80000011402 */
[----:B------:R-:W-:-:S13]  /*13a0*/  ISETP.GE.AND P0, PT, R7, UR13, PT ;  /* 0x0000000d07007c0c */ /* 0x000fda000bf06270 */
[----:B------:R-:W-:Y:S05]  /*13b0*/  @P0 EXIT ;  /* 0x000000000000094d */ /* 0x000fea0003800000 */
[----:B------:R-:W0:Y:S01]  /*13c0*/  LDC.64 R2, c[0x0][0x380] ;  /* 0x0000e000ff027b82 */ /* 0x000e220000000a00 */
[----:B------:R-:W-:Y:S01]  /*13d0*/  LOP3.LUT P1, RZ, R5, 0x1, RZ, 0xc0, !PT ;  /* 0x0000000105ff7812 */ /* 0x000fe2000782c0ff */
[----:B0-----:R-:W-:-:S12]  /*13e0*/  IMAD.WIDE R2, R7, 0x4, R2 ;  /* 0x0000000407027825 */ /* 0x001fd800078e0202 */
.L_x_19:
        /* <DEDUP_REMOVED lines=12> */
[----:B------:R-:W-:-:S05]  /*14b0*/  PRMT R7, R4, 0x5410, R5 ;  /* 0x0000541004077816 */ /* 0x000fca0000000005 */
[----:B------:R-:W2:Y:S02]  /*14c0*/  ATOMG.E.CAS.STRONG.GPU PT, R5, [R2], R6, R7 ;  /* 0x00000006020573a9 */ /* 0x000ea400001ee107 */
[----:B--2---:R-:W-:-:S13]  /*14d0*/  ISETP.NE.AND P0, PT, R5, R6, PT ;  /* 0x000000060500720c */ /* 0x004fda0003f05270 */
[----:B------:R-:W-:Y:S05]  /*14e0*/  @P0 BRA `(.L_x_19) ;  /* 0xfffffffc00c00947 */ /* 0x000fea000383ffff */
[----:B------:R-:W-:Y:S05]  /*14f0*/  EXIT ;  /* 0x000000000000794d */ /* 0x000fea0003800000 */
        .weak           $__internal_0_$__cuda_sm3x_div_rn_noftz_f32_slowpath
        .type           $__internal_0_$__cuda_sm3x_div_rn_noftz_f32_slowpath,@function
        .size           $__internal_0_$__cuda_sm3x_div_rn_noftz_f32_slowpath,(.L_x_53 - $__internal_0_$__cuda_sm3x_div_rn_noftz_f32_slowpath)
$__internal_0_$__cuda_sm3x_div_rn_noftz_f32_slowpath:
[----:B------:R-:W-:Y:S01]  /*1500*/  SHF.R.U32.HI R4, RZ, 0x17, R0 ;  /* 0x00000017ff047819 */ /* 0x000fe20000011600 */
[----:B------:R-:W-:Y:S01]  /*1510*/  BSSY.RECONVERGENT B2, `(.L_x_20) ;  /* 0x0000064000027945 */ /* 0x000fe20003800200 */
[----:B------:R-:W-:Y:S02]  /*1520*/  SHF.R.U32.HI R23, RZ, 0x17, R3 ;  /* 0x00000017ff177819 */ /* 0x000fe40000011603 */
[----:B------:R-:W-:Y:S02]  /*1530*/  LOP3.LUT R4, R4, 0xff, RZ, 0xc0, !PT ;  /* 0x000000ff04047812 */ /* 0x000fe400078ec0ff */
[----:B------:R-:W-:Y:S02]  /*1540*/  LOP3.LUT R23, R23, 0xff, RZ, 0xc0, !PT ;  /* 0x000000ff17177812 */ /* 0x000fe400078ec0ff */
[----:B------:R-:W-:Y:S01]  /*1550*/  MOV R24, R3 ;  /* 0x0000000300187202 */ /* 0x000fe20000000f00 */
[----:B------:R-:W-:Y:S01]  /*1560*/  VIADD R25, R4, 0xffffffff ;  /* 0xffffffff04197836 */ /* 0x000fe20000000000 */
[----:B------:R-:W-:-:S04]  /*1570*/  IADD3 R2, PT, PT, R23, -0x1, RZ ;  /* 0xffffffff17027810 */ /* 0x000fc80007ffe0ff */
[----:B------:R-:W-:-:S04]  /*1580*/  ISETP.GT.U32.AND P0, PT, R25, 0xfd, PT ;  /* 0x000000fd1900780c */ /* 0x000fc80003f04070 */
[----:B------:R-:W-:-:S13]  /*1590*/  ISETP.GT.U32.OR P0, PT, R2, 0xfd, P0 ;  /* 0x000000fd0200780c */ /* 0x000fda0000704470 */
[----:B------:R-:W-:Y:S01]  /*15a0*/  @!P0 IMAD.MOV.U32 R2, RZ, RZ, RZ ;  /* 0x000000ffff028224 */ /* 0x000fe200078e00ff */
[----:B------:R-:W-:Y:S06]  /*15b0*/  @!P0 BRA `(.L_x_21) ;  /* 0x0000000000608947 */ /* 0x000fec0003800000 */
[----:B------:R-:W-:Y:S02]  /*15c0*/  FSETP.GTU.FTZ.AND P0, PT, |R3|, +INF , PT ;  /* 0x7f8000000300780b */ /* 0x000fe40003f1c200 */
[----:B------:R-:W-:-:S04]  /*15d0*/  FSETP.GTU.FTZ.AND P1, PT, |R0|, +INF , PT ;  /* 0x7f8000000000780b */ /* 0x000fc80003f3c200 */
[----:B------:R-:W-:-:S13]  /*15e0*/  PLOP3.LUT P0, PT, P0, P1, PT, 0xf8, 0x8f ;  /* 0x00000000008f781c */ /* 0x000fda0000703f70 */
[----:B------:R-:W-:Y:S05]  /*15f0*/  @P0 BRA `(.L_x_22) ;  /* 0x0000000400500947 */ /* 0x000fea0003800000 */
[----:B------:R-:W-:-:S13]  /*1600*/  LOP3.LUT P0, RZ, R0, 0x7fffffff, R24, 0xc8, !PT ;  /* 0x7fffffff00ff7812 */ /* 0x000fda000780c818 */
[----:B------:R-:W-:Y:S05]  /*1610*/  @!P0 BRA `(.L_x_23) ;  /* 0x0000000400408947 */ /* 0x000fea0003800000 */
[C---:B------:R-:W-:Y:S02]  /*1620*/  FSETP.NEU.FTZ.AND P2, PT, |R3|.reuse, +INF , PT ;  /* 0x7f8000000300780b */ /* 0x040fe40003f5d200 */
[----:B------:R-:W-:Y:S02]  /*1630*/  FSETP.NEU.FTZ.AND P1, PT, |R0|, +INF , PT ;  /* 0x7f8000000000780b */ /* 0x000fe40003f3d200 */
[----:B------:R-:W-:-:S11]  /*1640*/  FSETP.NEU.FTZ.AND P0, PT, |R3|, +INF , PT ;  /* 0x7f8000000300780b */ /* 0x000fd60003f1d200 */
[----:B------:R-:W-:Y:S05]  /*1650*/  @!P1 BRA !P2, `(.L_x_23) ;  /* 0x0000000400309947 */ /* 0x000fea0005000000 */
[----:B------:R-:W-:-:S04]  /*1660*/  LOP3.LUT P2, RZ, R24, 0x7fffffff, RZ, 0xc0, !PT ;  /* 0x7fffffff18ff7812 */ /* 0x000fc8000784c0ff */
[----:B------:R-:W-:-:S13]  /*1670*/  PLOP3.LUT P1, PT, P1, P2, PT, 0x2f, 0xf2 ;  /* 0x0000000000f2781c */ /* 0x000fda0000f24577 */
[----:B------:R-:W-:Y:S05]  /*1680*/  @P1 BRA `(.L_x_24) ;  /* 0x00000004001c1947 */ /* 0x000fea0003800000 */
[----:B------:R-:W-:-:S04]  /*1690*/  LOP3.LUT P1, RZ, R0, 0x7fffffff, RZ, 0xc0, !PT ;  /* 0x7fffffff00ff7812 */ /* 0x000fc8000782c0ff */
[----:B------:R-:W-:-:S13]  /*16a0*/  PLOP3.LUT P0, PT, P0, P1, PT, 0x2f, 0xf2 ;  /* 0x0000000000f2781c */ /* 0x000fda0000702577 */
[----:B------:R-:W-:Y:S05]  /*16b0*/  @P0 BRA `(.L_x_25) ;  /* 0x0000000400040947 */ /* 0x000fea0003800000 */
[----:B------:R-:W-:Y:S02]  /*16c0*/  IADD3 R2, PT, PT, R23, -0x1, RZ ;  /* 0xffffffff17027810 */ /* 0x000fe40007ffe0ff */
[----:B------:R-:W-:Y:S02]  /*16d0*/  ISETP.GE.AND P1, PT, R25, RZ, PT ;  /* 0x000000ff1900720c */ /* 0x000fe40003f26270 */
[----:B------:R-:W-:-:S11]  /*16e0*/  ISETP.GE.AND P0, PT, R2, RZ, PT ;  /* 0x000000ff0200720c */ /* 0x000fd60003f06270 */
[----:B------:R-:W-:Y:S02]  /*16f0*/  @!P1 FFMA R0, R0, 1.84467440737095516160e+19, RZ ;  /* 0x5f80000000009823 */ /* 0x000fe400000000ff */
[----:B------:R-:W-:Y:S01]  /*1700*/  @P0 MOV R2, RZ ;  /* 0x000000ff00020202 */ /* 0x000fe20000000f00 */
[----:B------:R-:W-:Y:S02]  /*1710*/  @!P0 IMAD.MOV.U32 R2, RZ, RZ, -0x40 ;  /* 0xffffffc0ff028424 */ /* 0x000fe400078e00ff */
[----:B------:R-:W-:-:S03]  /*1720*/  @!P0 FFMA R24, R3, 1.84467440737095516160e+19, RZ ;  /* 0x5f80000003188823 */ /* 0x000fc600000000ff */
[----:B------:R-:W-:-:S07]  /*1730*/  @!P1 IADD3 R2, PT, PT, R2, 0x40, RZ ;  /* 0x0000004002029810 */ /* 0x000fce0007ffe0ff */
.L_x_21:
[----:B------:R-:W-:Y:S01]  /*1740*/  LEA R27, R4, 0xc0800000, 0x17 ;  /* 0xc0800000041b7811 */ /* 0x000fe200078eb8ff */
[----:B------:R-:W-:Y:S01]  /*1750*/  VIADD R23, R23, 0xffffff81 ;  /* 0xffffff8117177836 */ /* 0x000fe20000000000 */
[----:B------:R-:W-:Y:S02]  /*1760*/  BSSY.RECONVERGENT B3, `(.L_x_26) ;  /* 0x0000035000037945 */ /* 0x000fe40003800200 */
[----:B------:R-:W-:Y:S01]  /*1770*/  IADD3 R27, PT, PT, -R27, R0, RZ ;  /* 0x000000001b1b7210 */ /* 0x000fe20007ffe1ff */
[C---:B------:R-:W-:Y:S01]  /*1780*/  IMAD R0, R23.reuse, -0x800000, R24 ;  /* 0xff80000017007824 */ /* 0x040fe200078e0218 */
[----:B------:R-:W-:Y:S02]  /*1790*/  IADD3 R23, PT, PT, R23, 0x7f, -R4 ;  /* 0x0000007f17177810 */ /* 0x000fe40007ffe804 */
[----:B------:R-:W0:Y:S01]  /*17a0*/  MUFU.RCP R26, R27 ;  /* 0x0000001b001a7308 */ /* 0x000e220000001000 */
[----:B------:R-:W-:Y:S01]  /*17b0*/  FADD.FTZ R3, -R27, -RZ ;  /* 0x800000ff1b037221 */ /* 0x000fe20000010100 */
[----:B------:R-:W-:-:S03]  /*17c0*/  IADD3 R23, PT, PT, R23, R2, RZ ;  /* 0x0000000217177210 */ /* 0x000fc60007ffe0ff */
[----:B0-----:R-:W-:-:S04]  /*17d0*/  FFMA R25, R26, R3, 1 ;  /* 0x3f8000001a197423 */ /* 0x001fc80000000003 */
[----:B------:R-:W-:-:S04]  /*17e0*/  FFMA R25, R26, R25, R26 ;  /* 0x000000191a197223 */ /* 0x000fc8000000001a */
[----:B------:R-:W-:-:S04]  /*17f0*/  FFMA R24, R0, R25, RZ ;  /* 0x0000001900187223 */ /* 0x000fc800000000ff */
[----:B------:R-:W-:-:S04]  /*1800*/  FFMA R26, R3, R24, R0 ;  /* 0x00000018031a7223 */ /* 0x000fc80000000000 */
[----:B------:R-:W-:-:S04]  /*1810*/  FFMA R26, R25, R26, R24 ;  /* 0x0000001a191a7223 */ /* 0x000fc80000000018 */
[----:B------:R-:W-:-:S04]  /*1820*/  FFMA R3, R3, R26, R0 ;  /* 0x0000001a03037223 */ /* 0x000fc80000000000 */
[----:B------:R-:W-:-:S05]  /*1830*/  FFMA R0, R25, R3, R26 ;  /* 0x0000000319007223 */ /* 0x000fca000000001a */
[----:B------:R-:W-:-:S04]  /*1840*/  SHF.R.U32.HI R4, RZ, 0x17, R0 ;  /* 0x00000017ff047819 */ /* 0x000fc80000011600 */
[----:B------:R-:W-:-:S04]  /*1850*/  LOP3.LUT R2, R4, 0xff, RZ, 0xc0, !PT ;  /* 0x000000ff04027812 */ /* 0x000fc800078ec0ff */
[----:B------:R-:W-:-:S05]  /*1860*/  IADD3 R2, PT, PT, R2, R23, RZ ;  /* 0x0000001702027210 */ /* 0x000fca0007ffe0ff */
[----:B------:R-:W-:-:S05]  /*1870*/  VIADD R4, R2, 0xffffffff ;  /* 0xffffffff02047836 */ /* 0x000fca0000000000 */
[----:B------:R-:W-:-:S13]  /*1880*/  ISETP.GE.U32.AND P0, PT, R4, 0xfe, PT ;  /* 0x000000fe0400780c */ /* 0x000fda0003f06070 */
[----:B------:R-:W-:Y:S05]  /*1890*/  @!P0 BRA `(.L_x_27) ;  /* 0x0000000000808947 */ /* 0x000fea0003800000 */
[----:B------:R-:W-:-:S13]  /*18a0*/  ISETP.GT.AND P0, PT, R2, 0xfe, PT ;  /* 0x000000fe0200780c */ /* 0x000fda0003f04270 */
[----:B------:R-:W-:Y:S05]  /*18b0*/  @P0 BRA `(.L_x_28) ;  /* 0x00000000006c0947 */ /* 0x000fea0003800000 */
[----:B------:R-:W-:-:S13]  /*18c0*/  ISETP.GE.AND P0, PT, R2, 0x1, PT ;  /* 0x000000010200780c */ /* 0x000fda0003f06270 */
[----:B------:R-:W-:Y:S05]  /*18d0*/  @P0 BRA `(.L_x_29) ;  /* 0x0000000000740947 */ /* 0x000fea0003800000 */
[----:B------:R-:W-:Y:S02]  /*18e0*/  ISETP.GE.AND P0, PT, R2, -0x18, PT ;  /* 0xffffffe80200780c */ /* 0x000fe40003f06270 */
[----:B------:R-:W-:-:S11]  /*18f0*/  LOP3.LUT R0, R0, 0x80000000, RZ, 0xc0, !PT ;  /* 0x8000000000007812 */ /* 0x000fd600078ec0ff */
[----:B------:R-:W-:Y:S05]  /*1900*/  @!P0 BRA `(.L_x_29) ;  /* 0x0000000000688947 */ /* 0x000fea0003800000 */
[CCC-:B------:R-:W-:Y:S01]  /*1910*/  FFMA.RZ R4, R25.reuse, R3.reuse, R26.reuse ;  /* 0x0000000319047223 */ /* 0x1c0fe2000000c01a */
[CCC-:B------:R-:W-:Y:S01]  /*1920*/  FFMA.RP R23, R25.reuse, R3.reuse, R26.reuse ;  /* 0x0000000319177223 */ /* 0x1c0fe2000000801a */
[----:B------:R-:W-:Y:S01]  /*1930*/  FFMA.RM R26, R25, R3, R26 ;  /* 0x00000003191a7223 */ /* 0x000fe2000000401a */
[----:B------:R-:W-:Y:S02]  /*1940*/  IADD3 R3, PT, PT, R2, 0x20, RZ ;  /* 0x0000002002037810 */ /* 0x000fe40007ffe0ff */
[----:B------:R-:W-:Y:S02]  /*1950*/  LOP3.LUT R4, R4, 0x7fffff, RZ, 0xc0, !PT ;  /* 0x007fffff04047812 */ /* 0x000fe400078ec0ff */
[----:B------:R-:W-:Y:S02]  /*1960*/  ISETP.NE.AND P2, PT, R2, RZ, PT ;  /* 0x000000ff0200720c */ /* 0x000fe40003f45270 */
[----:B------:R-:W-:Y:S02]  /*1970*/  LOP3.LUT R4, R4, 0x800000, RZ, 0xfc, !PT ;  /* 0x0080000004047812 */ /* 0x000fe400078efcff */
[----:B------:R-:W-:-:S02]  /*1980*/  ISETP.NE.AND P1, PT, R2, RZ, PT ;  /* 0x000000ff0200720c */ /* 0x000fc40003f25270 */
[----:B------:R-:W-:Y:S02]  /*1990*/  IADD3 R2, PT, PT, -R2, RZ, RZ ;  /* 0x000000ff02027210 */ /* 0x000fe40007ffe1ff */
[----:B------:R-:W-:Y:S02]  /*19a0*/  SHF.L.U32 R3, R4, R3, RZ ;  /* 0x0000000304037219 */ /* 0x000fe400000006ff */
[----:B------:R-:W-:Y:S02]  /*19b0*/  FSETP.NEU.FTZ.AND P0, PT, R23, R26, PT ;  /* 0x0000001a1700720b */ /* 0x000fe40003f1d000 */
[----:B------:R-:W-:Y:S02]  /*19c0*/  SEL R23, R2, RZ, P2 ;  /* 0x000000ff02177207 */ /* 0x000fe40001000000 */
[----:B------:R-:W-:Y:S02]  /*19d0*/  ISETP.NE.AND P1, PT, R3, RZ, P1 ;  /* 0x000000ff0300720c */ /* 0x000fe40000f25270 */
[----:B------:R-:W-:-:S02]  /*19e0*/  SHF.R.U32.HI R23, RZ, R23, R4 ;  /* 0x00000017ff177219 */ /* 0x000fc40000011604 */
[----:B------:R-:W-:Y:S02]  /*19f0*/  PLOP3.LUT P0, PT, P0, P1, PT, 0xf8, 0x8f ;  /* 0x00000000008f781c */ /* 0x000fe40000703f70 */
[----:B------:R-:W-:Y:S02]  /*1a00*/  SHF.R.U32.HI R3, RZ, 0x1, R23 ;  /* 0x00000001ff037819 */ /* 0x000fe40000011617 */
[----:B------:R-:W-:-:S04]  /*1a10*/  SEL R2, RZ, 0x1, !P0 ;  /* 0x00000001ff027807 */ /* 0x000fc80004000000 */
[----:B------:R-:W-:-:S04]  /*1a20*/  LOP3.LUT R2, R2, 0x1, R3, 0xf8, !PT ;  /* 0x0000000102027812 */ /* 0x000fc800078ef803 */
[----:B------:R-:W-:-:S05]  /*1a30*/  LOP3.LUT R2, R2, R23, RZ, 0xc0, !PT ;  /* 0x0000001702027212 */ /* 0x000fca00078ec0ff */
[----:B------:R-:W-:-:S05]  /*1a40*/  IMAD.IADD R3, R3, 0x1, R2 ;  /* 0x0000000103037824 */ /* 0x000fca00078e0202 */
[----:B------:R-:W-:Y:S01]  /*1a50*/  LOP3.LUT R0, R3, R0, RZ, 0xfc, !PT ;  /* 0x0000000003007212 */ /* 0x000fe200078efcff */
[----:B------:R-:W-:Y:S06]  /*1a60*/  BRA `(.L_x_29) ;  /* 0x0000000000107947 */ /* 0x000fec0003800000 */
.L_x_28:
[----:B------:R-:W-:-:S04]  /*1a70*/  LOP3.LUT R0, R0, 0x80000000, RZ, 0xc0, !PT ;  /* 0x8000000000007812 */ /* 0x000fc800078ec0ff */
[----:B------:R-:W-:Y:S01]  /*1a80*/  LOP3.LUT R0, R0, 0x7f800000, RZ, 0xfc, !PT ;  /* 0x7f80000000007812 */ /* 0x000fe200078efcff */
[----:B------:R-:W-:Y:S06]  /*1a90*/  BRA `(.L_x_29) ;  /* 0x0000000000047947 */ /* 0x000fec0003800000 */
.L_x_27:
[----:B------:R-:W-:-:S07]  /*1aa0*/  LEA R0, R23, R0, 0x17 ;  /* 0x0000000017007211 */ /* 0x000fce00078eb8ff */
.L_x_29:
[----:B------:R-:W-:Y:S05]  /*1ab0*/  BSYNC.RECONVERGENT B3 ;  /* 0x0000000000037941 */ /* 0x000fea0003800200 */
.L_x_26:
[----:B------:R-:W-:Y:S05]  /*1ac0*/  BRA `(.L_x_30) ;  /* 0x0000000000207947 */ /* 0x000fea0003800000 */
.L_x_25:
[----:B------:R-:W-:-:S04]  /*1ad0*/  LOP3.LUT R0, R0, 0x80000000, R24, 0x48, !PT ;  /* 0x8000000000007812 */ /* 0x000fc800078e4818 */
[----:B------:R-:W-:Y:S01]  /*1ae0*/  LOP3.LUT R0, R0, 0x7f800000, RZ, 0xfc, !PT ;  /* 0x7f80000000007812 */ /* 0x000fe200078efcff */
[----:B------:R-:W-:Y:S06]  /*1af0*/  BRA `(.L_x_30) ;  /* 0x0000000000147947 */ /* 0x000fec0003800000 */
.L_x_24:
[----:B------:R-:W-:Y:S01]  /*1b00*/  LOP3.LUT R0, R0, 0x80000000, R24, 0x48, !PT ;  /* 0x8000000000007812 */ /* 0x000fe200078e4818 */
[----:B------:R-:W-:Y:S06]  /*1b10*/  BRA `(.L_x_30) ;  /* 0x00000000000c7947 */ /* 0x000fec0003800000 */
.L_x_23:
[----:B------:R-:W0:Y:S01]  /*1b20*/  MUFU.RSQ R0, -QNAN ;  /* 0xffc0000000007908 */ /* 0x000e220000001400 */
[----:B------:R-:W-:Y:S05]  /*1b30*/  BRA `(.L_x_30) ;  /* 0x0000000000047947 */ /* 0x000fea0003800000 */
.L_x_22:
[----:B------:R-:W-:-:S07]  /*1b40*/  FADD.FTZ R0, R3, R0 ;  /* 0x0000000003007221 */ /* 0x000fce0000010000 */
.L_x_30:
[----:B------:R-:W-:Y:S05]  /*1b50*/  BSYNC.RECONVERGENT B2 ;  /* 0x0000000000027941 */ /* 0x000fea0003800200 */
.L_x_20:
[----:B------:R-:W-:-:S04]  /*1b60*/  HFMA2 R23, -RZ, RZ, 0, 0 ;  /* 0x00000000ff177431 */ /* 0x000fc800000001ff */
[----:B0-----:R-:W-:Y:S05]  /*1b70*/  RET.REL.NODEC R22 `(_Z29source_injection_kernel_mixedP6__halfPfS1_S1_iiiiiiiiiiiiiffffff) ;  /* 0xffffffe416207950 */ /* 0x001fea0003c3ffff */
.L_x_31:
[----:B------:R-:W-:-:S00]  /*1b80*/  BRA `(.L_x_31) ;  /* 0xfffffffc00fc7947 */ /* 0x000fc0000383ffff */
[----:B------:R-:W-:-:S00]  /*1b90*/  NOP ;  /* 0x0000000000007918 */ /* 0x000fc00000000000 */
        /* <DEDUP_REMOVED lines=14> */
.L_x_53:


//--------------------- .text._Z27wave_kernel_mixed_precisionP6__halfS0_S0_Pfiiiiiiiiiffff --------------------------
	.section	.text._Z27wave_kernel_mixed_precisionP6__halfS0_S0_Pfiiiiiiiiiffff,"ax",@progbits
	.align	128
        .global         _Z27wave_kernel_mixed_precisionP6__halfS0_S0_Pfiiiiiiiiiffff
        .type           _Z27wave_kernel_mixed_precisionP6__halfS0_S0_Pfiiiiiiiiiffff,@function
        .size           _Z27wave_kernel_mixed_precisionP6__halfS0_S0_Pfiiiiiiiiiffff,(.L_x_54 - _Z27wave_kernel_mixed_precisionP6__halfS0_S0_Pfiiiiiiiiiffff)
        .other          _Z27wave_kernel_mixed_precisionP6__halfS0_S0_Pfiiiiiiiiiffff,@"STO_CUDA_ENTRY STV_DEFAULT"
_Z27wave_kernel_mixed_precisionP6__halfS0_S0_Pfiiiiiiiiiffff:
.text._Z27wave_kernel_mixed_precisionP6__halfS0_S0_Pfiiiiiiiiiffff:
[----:B------:R-:W-:Y:S01]  /*0000*/  LDC R1, c[0x0][0x37c] ;  /* 0x0000df00ff017b82 */ /* 0x000fe20000000800 */
[----:B------:R-:W0:Y:S07]  /*0010*/  S2R R5, SR_TID.Y ;  /* 0x0000000000057919 */ /* 0x000e2e0000002200 */
[----:B------:R-:W1:Y:S01]  /*0020*/  LDC R0, c[0x0][0x360] ;  /* 0x0000d800ff007b82 */ /* 0x000e620000000800 */
[----:B------:R-:W2:Y:S01]  /*0030*/  LDCU.128 UR8, c[0x0][0x3a0] ;  /* 0x00007400ff0877ac */ /* 0x000ea20008000c00 */
[----:B------:R-:W1:Y:S01]  /*0040*/  S2R R3, SR_TID.X ;  /* 0x0000000000037919 */ /* 0x000e620000002100 */
[----:B------:R-:W3:Y:S01]  /*0050*/  LDCU.64 UR12, c[0x0][0x3b0] ;  /* 0x00007600ff0c77ac */ /* 0x000ee20008000a00 */
[----:B------:R-:W4:Y:S04]  /*0060*/  S2R R7, SR_TID.Z ;  /* 0x0000000000077919 */ /* 0x000f280000002300 */
[----:B------:R-:W0:Y:S08]  /*0070*/  S2UR UR5, SR_CTAID.Y ;  /* 0x00000000000579c3 */ /* 0x000e300000002600 */
[----:B------:R-:W0:Y:S08]  /*0080*/  LDC R2, c[0x0][0x364] ;  /* 0x0000d900ff027b82 */ /* 0x000e300000000800 */
[----:B------:R-:W1:Y:S08]  /*0090*/  S2UR UR4, SR_CTAID.X ;  /* 0x00000000000479c3 */ /* 0x000e700000002500 */
[----:B------:R-:W4:Y:S08]  /*00a0*/  S2UR UR6, SR_CTAID.Z ;  /* 0x00000000000679c3 */ /* 0x000f300000002700 */
[----:B------:R-:W4:Y:S01]  /*00b0*/  LDC R4, c[0x0][0x368] ;  /* 0x0000da00ff047b82 */ /* 0x000f220000000800 */
[----:B0-----:R-:W-:-:S05]  /*00c0*/  IMAD R2, R2, UR5, R5 ;  /* 0x0000000502027c24 */ /* 0x001fca000f8e0205 */
[----:B--2---:R-:W-:Y:S01]  /*00d0*/  IADD3 R2, PT, PT, R2, UR11, RZ ;  /* 0x0000000b02027c10 */ /* 0x004fe2000fffe0ff */
[----:B-1----:R-:W-:-:S03]  /*00e0*/  IMAD R0, R0, UR4, R3 ;  /* 0x0000000400007c24 */ /* 0x002fc6000f8e0203 */
[----:B------:R-:W-:Y:S02]  /*00f0*/  ISETP.GT.AND P0, PT, R2, UR10, PT ;  /* 0x0000000a02007c0c */ /* 0x000fe4000bf04270 */
[----:B------:R-:W-:-:S04]  /*0100*/  IADD3 R0, PT, PT, R0, UR9, RZ ;  /* 0x0000000900007c10 */ /* 0x000fc8000fffe0ff */
[----:B------:R-:W-:Y:S01]  /*0110*/  ISETP.GT.OR P0, PT, R0, UR8, P0 ;  /* 0x0000000800007c0c */ /* 0x000fe20008704670 */
[----:B----4-:R-:W-:-:S05]  /*0120*/  IMAD R3, R4, UR6, R7 ;  /* 0x0000000604037c24 */ /* 0x010fca000f8e0207 */
[----:B---3--:R-:W-:-:S04]  /*0130*/  IADD3 R4, PT, PT, R3, UR13, RZ ;  /* 0x0000000d03047c10 */ /* 0x008fc8000fffe0ff */
[----:B------:R-:W-:-:S13]  /*0140*/  ISETP.GT.OR P0, PT, R4, UR12, P0 ;  /* 0x0000000c04007c0c */ /* 0x000fda0008704670 */
[----:B------:R-:W-:Y:S05]  /*0150*/  @P0 EXIT ;  /* 0x000000000000094d */ /* 0x000fea0003800000 */
[----:B------:R-:W0:Y:S01]  /*0160*/  LDCU UR6, c[0x0][0x3bc] ;  /* 0x00007780ff0677ac */ /* 0x000e220008000800 */
[----:B------:R-:W1:Y:S01]  /*0170*/  LDC R15, c[0x0][0x3c0] ;  /* 0x0000f000ff0f7b82 */ /* 0x000e620000000800 */
[----:B------:R-:W-:Y:S01]  /*0180*/  IADD3 R3, PT, PT, R0, 0x4, RZ ;  /* 0x0000000400037810 */ /* 0x000fe20007ffe0ff */
[----:B------:R-:W2:Y:S06]  /*0190*/  LDCU.64 UR4, c[0x0][0x358] ;  /* 0x00006b00ff0477ac */ /* 0x000eac0008000a00 */
[----:B------:R-:W3:Y:S08]  /*01a0*/  LDC.64 R6, c[0x0][0x390] ;  /* 0x0000e400ff067b82 */ /* 0x000ef00000000a00 */
[----:B------:R-:W4:Y:S01]  /*01b0*/  LDC.64 R8, c[0x0][0x388] ;  /* 0x0000e200ff087b82 */ /* 0x000f220000000a00 */
[----:B0-----:R-:W-:-:S05]  /*01c0*/  IMAD R3, R3, UR6, R2 ;  /* 0x0000000603037c24 */ /* 0x001fca000f8e0202 */
[----:B------:R-:W-:Y:S01]  /*01d0*/  IADD3 R3, PT, PT, R3, 0x4, RZ ;  /* 0x0000000403037810 */ /* 0x000fe20007ffe0ff */
[----:B-1----:R-:W-:-:S04]  /*01e0*/  IMAD R27, R15, UR6, RZ ;  /* 0x000000060f1b7c24 */ /* 0x002fc8000f8e02ff */
[----:B------:R-:W-:Y:S01]  /*01f0*/  IMAD R2, R3, R15, R4 ;  /* 0x0000000f03027224 */ /* 0x000fe200078e0204 */
[----:B------:R-:W-:Y:S01]  /*0200*/  IADD3 R3, PT, PT, -R15, RZ, RZ ;  /* 0x000000ff0f037210 */ /* 0x000fe20007ffe1ff */
[----:B------:R-:W0:Y:S03]  /*0210*/  LDC.64 R4, c[0x0][0x398] ;  /* 0x0000e600ff047b82 */ /* 0x000e260000000a00 */
[----:B------:R-:W-:-:S04]  /*0220*/  IADD3 R2, PT, PT, R2, 0x4, RZ ;  /* 0x0000000402027810 */ /* 0x000fc80007ffe0ff */
[C---:B------:R-:W-:Y:S01]  /*0230*/  IADD3 R11, PT, PT, R2.reuse, -R27, RZ ;  /* 0x8000001b020b7210 */ /* 0x040fe20007ffe0ff */
[----:B------:R-:W-:Y:S02]  /*0240*/  IMAD R23, R27, -0x2, R2 ;  /* 0xfffffffe1b177824 */ /* 0x000fe400078e0202 */
[----:B---3--:R-:W-:-:S04]  /*0250*/  IMAD.WIDE R24, R2, 0x2, R6 ;  /* 0x0000000202187825 */ /* 0x008fc800078e0206 */
[--C-:B------:R-:W-:Y:S01]  /*0260*/  IMAD.WIDE R22, R23, 0x2, R6.reuse ;  /* 0x0000000217167825 */ /* 0x100fe200078e0206 */
[----:B--2---:R-:W2:Y:S03]  /*0270*/  LDG.E.U16.CONSTANT R20, desc[UR4][R24.64] ;  /* 0x0000000418147981 */ /* 0x004ea6000c1e9500 */
[----:B------:R-:W-:Y:S01]  /*0280*/  IMAD.WIDE R10, R11, 0x2, R6 ;  /* 0x000000020b0a7825 */ /* 0x000fe200078e0206 */
[----:B------:R-:W-:Y:S01]  /*0290*/  LEA R3, R3, R2, 0x1 ;  /* 0x0000000203037211 */ /* 0x000fe200078e08ff */
[----:B------:R-:W3:Y:S02]  /*02a0*/  LDG.E.U16.CONSTANT R22, desc[UR4][R22.64] ;  /* 0x0000000416167981 */ /* 0x000ee4000c1e9500 */
[C---:B------:R-:W-:Y:S02]  /*02b0*/  IMAD.WIDE R12, R27.reuse, 0x2, R24 ;  /* 0x000000021b0c7825 */ /* 0x040fe400078e0218 */
[----:B------:R1:W3:Y:S02]  /*02c0*/  LDG.E.U16.CONSTANT R21, desc[UR4][R10.64] ;  /* 0x000000040a157981 */ /* 0x0002e4000c1e9500 */
[----:B------:R-:W-:-:S02]  /*02d0*/  IMAD.WIDE R26, R27, 0x2, R12 ;  /* 0x000000021b1a7825 */ /* 0x000fc400078e020c */
[----:B------:R4:W3:Y:S04]  /*02e0*/  LDG.E.U16.CONSTANT R0, desc[UR4][R12.64] ;  /* 0x000000040c007981 */ /* 0x0008e8000c1e9500 */
[----:B------:R4:W3:Y:S01]  /*02f0*/  LDG.E.U16.CONSTANT R19, desc[UR4][R26.64] ;  /* 0x000000041a137981 */ /* 0x0008e2000c1e9500 */
[----:B------:R-:W-:-:S03]  /*0300*/  IMAD.WIDE R6, R3, 0x2, R6 ;  /* 0x0000000203067825 */ /* 0x000fc600078e0206 */
[----:B------:R-:W3:Y:S01]  /*0310*/  LDG.E.U16.CONSTANT R3, desc[UR4][R24.64+-0x4] ;  /* 0xfffffc0418037981 */ /* 0x000ee2000c1e9500 */
[----:B-1----:R-:W-:-:S03]  /*0320*/  IMAD.WIDE R10, R15, 0x2, R24 ;  /* 0x000000020f0a7825 */ /* 0x002fc600078e0218 */
[----:B------:R-:W3:Y:S01]  /*0330*/  LDG.E.U16.CONSTANT R16, desc[UR4][R24.64+-0x2] ;  /* 0xfffffe0418107981 */ /* 0x000ee2000c1e9500 */
[----:B----4-:R-:W-:Y:S01]  /*0340*/  IMAD.WIDE R12, R15, 0x2, R6 ;  /* 0x000000020f0c7825 */ /* 0x010fe200078e0206 */
[----:B------:R-:W1:Y:S02]  /*0350*/  LDC R26, c[0x0][0x3c8] ;  /* 0x0000f200ff1a7b82 */ /* 0x000e640000000800 */
[----:B------:R-:W4:Y:S01]  /*0360*/  LDG.E.U16.CONSTANT R17, desc[UR4][R24.64+0x2] ;  /* 0x0000020418117981 */ /* 0x000f22000c1e9500 */
[----:B------:R-:W-:-:S03]  /*0370*/  IMAD.WIDE R8, R2, 0x2, R8 ;  /* 0x0000000202087825 */ /* 0x000fc600078e0208 */
[----:B------:R0:W4:Y:S01]  /*0380*/  LDG.E.U16.CONSTANT R18, desc[UR4][R24.64+0x4] ;  /* 0x0000040418127981 */ /* 0x000122000c1e9500 */
[----:B------:R-:W-:-:S03]  /*0390*/  IMAD.WIDE R14, R15, 0x2, R10 ;  /* 0x000000020f0e7825 */ /* 0x000fc600078e020a */
[----:B------:R-:W4:Y:S04]  /*03a0*/  LDG.E.U16.CONSTANT R8, desc[UR4][R8.64] ;  /* 0x0000000408087981 */ /* 0x000f28000c1e9500 */
[----:B------:R0:W4:Y:S04]  /*03b0*/  LDG.E.U16.CONSTANT R6, desc[UR4][R6.64] ;  /* 0x0000000406067981 */ /* 0x000128000c1e9500 */
[----:B------:R-:W4:Y:S04]  /*03c0*/  LDG.E.U16.CONSTANT R10, desc[UR4][R10.64] ;  /* 0x000000040a0a7981 */ /* 0x000f28000c1e9500 */
[----:B------:R-:W4:Y:S04]  /*03d0*/  LDG.E.U16.CONSTANT R12, desc[UR4][R12.64] ;  /* 0x000000040c0c7981 */ /* 0x000f28000c1e9500 */
[----:B------:R-:W4:Y:S01]  /*03e0*/  LDG.E.U16.CONSTANT R14, desc[UR4][R14.64] ;  /* 0x000000040e0e7981 */ /* 0x000f22000c1e9500 */
[----:B-1----:R-:W-:-:S04]  /*03f0*/  FMUL R23, R26, 12 ;  /* 0x414000001a177820 */ /* 0x002fc80000400000 */
[----:B------:R-:W-:-:S04]  /*0400*/  FMUL R23, R23, R26 ;  /* 0x0000001a17177220 */ /* 0x000fc80000400000 */
[----:B0-----:R-:W0:Y:S01]  /*0410*/  MUFU.RCP R24, R23 ;  /* 0x0000001700187308 */ /* 0x001e220000001000 */
[----:B------:R-:W-:-:S06]  /*0420*/  IMAD.WIDE R4, R2, 0x4, R4 ;  /* 0x0000000402047825 */ /* 0x000fcc00078e0204 */
[----:B------:R1:W5:Y:S01]  /*0430*/  LDG.E.CONSTANT R5, desc[UR4][R4.64] ;  /* 0x0000000404057981 */ /* 0x000362000c1e9900 */
[----:B0-----:R-:W-:-:S04]  /*0440*/  FFMA R7, -R23, R24, 1 ;  /* 0x3f80000017077423 */ /* 0x001fc80000000118 */
[----:B------:R-:W-:Y:S01]  /*0450*/  FFMA R7, R24, R7, R24 ;  /* 0x0000000718077223 */ /* 0x000fe20000000018 */
[----:B------:R-:W-:Y:S01]  /*0460*/  BSSY.RECONVERGENT B0, `(.L_x_32) ;  /* 0x000001c000007945 */ /* 0x000fe20003800200 */
[----:B--2---:R-:W-:Y:S02]  /*0470*/  HADD2.F32 R20, -RZ, R20.H0_H0 ;  /* 0x20000014ff147230 */ /* 0x004fe40000004100 */
[----:B---3--:R-:W-:Y:S02]  /*0480*/  HADD2.F32 R22, -RZ, R22.H0_H0 ;  /* 0x20000016ff167230 */ /* 0x008fe40000004100 */
[----:B------:R-:W-:-:S05]  /*0490*/  HADD2.F32 R21, -RZ, R21.H0_H0 ;  /* 0x20000015ff157230 */ /* 0x000fca0000004100 */
[----:B------:R-:W-:Y:S01]  /*04a0*/  FFMA R21, R21, 16, -R22 ;  /* 0x4180000015157823 */ /* 0x000fe20000000816 */
[----:B------:R-:W-:-:S03]  /*04b0*/  HADD2.F32 R0, -RZ, R0.H0_H0 ;  /* 0x20000000ff007230 */ /* 0x000fc60000004100 */
[----:B------:R-:W-:Y:S01]  /*04c0*/  FFMA R21, R20, -30, R21 ;  /* 0xc1f0000014157823 */ /* 0x000fe20000000015 */
[----:B------:R-:W-:-:S03]  /*04d0*/  HADD2.F32 R19, -RZ, R19.H0_H0 ;  /* 0x20000013ff137230 */ /* 0x000fc60000004100 */
[----:B------:R-:W-:-:S04]  /*04e0*/  FFMA R0, R0, 16, R21 ;  /* 0x4180000000007823 */ /* 0x000fc80000000015 */
[----:B------:R-:W-:-:S04]  /*04f0*/  FADD R0, -R19, R0 ;  /* 0x0000000013007221 */ /* 0x000fc80000000100 */
[----:B------:R-:W0:Y:S01]  /*0500*/  FCHK P0, R0, R23 ;  /* 0x0000001700007302 */ /* 0x000e220000000000 */
[----:B-1----:R-:W-:-:S04]  /*0510*/  FFMA R4, R0, R7, RZ ;  /* 0x0000000700047223 */ /* 0x002fc800000000ff */
[----:B------:R-:W-:Y:S01]  /*0520*/  FFMA R9, -R23, R4, R0 ;  /* 0x0000000417097223 */ /* 0x000fe20000000100 */
[----:B------:R-:W-:Y:S02]  /*0530*/  HADD2.F32 R16, -RZ, R16.H0_H0 ;  /* 0x20000010ff107230 */ /* 0x000fe40000004100 */
[----:B----4-:R-:W-:Y:S02]  /*0540*/  HADD2.F32 R17, -RZ, R17.H0_H0 ;  /* 0x20000011ff117230 */ /* 0x010fe40000004100 */
[----:B------:R-:W-:Y:S01]  /*0550*/  FFMA R4, R7, R9, R4 ;  /* 0x0000000907047223 */ /* 0x000fe20000000004 */
[----:B------:R-:W-:Y:S02]  /*0560*/  HADD2.F32 R7, -RZ, R3.H0_H0 ;  /* 0x20000003ff077230 */ /* 0x000fe40000004100 */
[----:B------:R-:W-:Y:S02]  /*0570*/  HADD2.F32 R18, -RZ, R18.H0_H0 ;  /* 0x20000012ff127230 */ /* 0x000fe40000004100 */
[----:B------:R-:W-:-:S02]  /*0580*/  HADD2.F32 R8, -RZ, R8.H0_H0 ;  /* 0x20000008ff087230 */ /* 0x000fc40000004100 */
[----:B------:R-:W-:Y:S02]  /*0590*/  HADD2.F32 R6, -RZ, R6.H0_H0 ;  /* 0x20000006ff067230 */ /* 0x000fe40000004100 */
[----:B------:R-:W-:Y:S02]  /*05a0*/  HADD2.F32 R9, -RZ, R10.H0_H0 ;  /* 0x2000000aff097230 */ /* 0x000fe40000004100 */
[----:B------:R-:W-:Y:S02]  /*05b0*/  HADD2.F32 R13, -RZ, R12.H0_H0 ;  /* 0x2000000cff0d7230 */ /* 0x000fe40000004100 */
[----:B------:R-:W-:Y:S01]  /*05c0*/  HADD2.F32 R14, -RZ, R14.H0_H0 ;  /* 0x2000000eff0e7230 */ /* 0x000fe20000004100 */
[----:B0-----:R-:W-:Y:S06]  /*05d0*/  @!P0 BRA `(.L_x_33) ;  /* 0x0000000000108947 */ /* 0x001fec0003800000 */
[----:B------:R-:W-:Y:S02]  /*05e0*/  MOV R3, R23 ;  /* 0x0000001700037202 */ /* 0x000fe40000000f00 */
[----:B------:R-:W-:-:S07]  /*05f0*/  MOV R10, 0x610 ;  /* 0x00000610000a7802 */ /* 0x000fce0000000f00 */
[----:B-----5:R-:W-:Y:S05]  /*0600*/  CALL.REL.NOINC `($__internal_1_$__cuda_sm3x_div_rn_noftz_f32_slowpath) ;  /* 0x0000000400147944 */ /* 0x020fea0003c00000 */
[----:B------:R-:W-:-:S07]  /*0610*/  MOV R4, R0 ;  /* 0x0000000000047202 */ /* 0x000fce0000000f00 */
.L_x_33:
[----:B------:R-:W-:Y:S05]  /*0620*/  BSYNC.RECONVERGENT B0 ;  /* 0x0000000000007941 */ /* 0x000fea0003800200 */
.L_x_32:
[----:B------:R-:W0:Y:S01]  /*0630*/  LDC R3, c[0x0][0x3cc] ;  /* 0x0000f300ff037b82 */ /* 0x000e220000000800 */
[----:B------:R-:W-:Y:S01]  /*0640*/  FFMA R13, R13, 16, -R6 ;  /* 0x418000000d0d7823 */ /* 0x000fe20000000806 */
[----:B------:R-:W-:Y:S01]  /*0650*/  BSSY.RECONVERGENT B0, `(.L_x_34) ;  /* 0x0000011000007945 */ /* 0x000fe20003800200 */
[----:B0-----:R-:W-:-:S04]  /*0660*/  FMUL R0, R3, 12 ;  /* 0x4140000003007820 */ /* 0x001fc80000400000 */
[----:B------:R-:W-:Y:S01]  /*0670*/  FMUL R3, R0, R3 ;  /* 0x0000000300037220 */ /* 0x000fe20000400000 */
[----:B------:R-:W-:-:S03]  /*0680*/  FFMA R0, R20, -30, R13 ;  /* 0xc1f0000014007823 */ /* 0x000fc6000000000d */
[----:B------:R-:W0:Y:S01]  /*0690*/  MUFU.RCP R10, R3 ;  /* 0x00000003000a7308 */ /* 0x000e220000001000 */
[----:B------:R-:W-:-:S04]  /*06a0*/  FFMA R9, R9, 16, R0 ;  /* 0x4180000009097823 */ /* 0x000fc80000000000 */
[----:B------:R-:W-:-:S04]  /*06b0*/  FADD R0, -R14, R9 ;  /* 0x000000090e007221 */ /* 0x000fc80000000100 */
[----:B------:R-:W1:Y:S01]  /*06c0*/  FCHK P0, R0, R3 ;  /* 0x0000000300007302 */ /* 0x000e620000000000 */
[----:B0-----:R-:W-:-:S04]  /*06d0*/  FFMA R11, -R3, R10, 1 ;  /* 0x3f800000030b7423 */ /* 0x001fc8000000010a */
[----:B------:R-:W-:-:S04]  /*06e0*/  FFMA R11, R10, R11, R10 ;  /* 0x0000000b0a0b7223 */ /* 0x000fc8000000000a */
[----:B------:R-:W-:-:S04]  /*06f0*/  FFMA R6, R0, R11, RZ ;  /* 0x0000000b00067223 */ /* 0x000fc800000000ff */
[----:B------:R-:W-:-:S04]  /*0700*/  FFMA R9, -R3, R6, R0 ;  /* 0x0000000603097223 */ /* 0x000fc80000000100 */
[----:B------:R-:W-:Y:S01]  /*0710*/  FFMA R9, R11, R9, R6 ;  /* 0x000000090b097223 */ /* 0x000fe20000000006 */
[----:B-1----:R-:W-:Y:S06]  /*0720*/  @!P0 BRA `(.L_x_35) ;  /* 0x00000000000c8947 */ /* 0x002fec0003800000 */
[----:B------:R-:W-:-:S07]  /*0730*/  MOV R10, 0x750 ;  /* 0x00000750000a7802 */ /* 0x000fce0000000f00 */
[----:B-----5:R-:W-:Y:S05]  /*0740*/  CALL.REL.NOINC `($__internal_1_$__cuda_sm3x_div_rn_noftz_f32_slowpath) ;  /* 0x0000000000c47944 */ /* 0x020fea0003c00000 */
[----:B------:R-:W-:-:S07]  /*0750*/  MOV R9, R0 ;  /* 0x0000000000097202 */ /* 0x000fce0000000f00 */
.L_x_35:
[----:B------:R-:W-:Y:S05]  /*0760*/  BSYNC.RECONVERGENT B0 ;  /* 0x0000000000007941 */ /* 0x000fea0003800200 */
.L_x_34:
        /* <DEDUP_REMOVED lines=19> */
.L_x_37:
[----:B------:R-:W-:Y:S05]  /*08a0*/  BSYNC.RECONVERGENT B0 ;  /* 0x0000000000007941 */ /* 0x000fea0003800200 */
.L_x_36:
[----:B------:R-:W0:Y:S01]  /*08b0*/  LDC R0, c[0x0][0x3c4] ;  /* 0x0000f100ff007b82 */ /* 0x000e220000000800 */
[----:B-----5:R-:W1:Y:S01]  /*08c0*/  MUFU.RCP R10, R5 ;  /* 0x00000005000a7308 */ /* 0x020e620000001000 */
[----:B------:R-:W-:Y:S01]  /*08d0*/  FADD R9, R9, R4 ;  /* 0x0000000409097221 */ /* 0x000fe20000000000 */
[----:B------:R-:W-:Y:S03]  /*08e0*/  BSSY.RECONVERGENT B0, `(.L_x_38) ;  /* 0x0000010000007945 */ /* 0x000fe60003800200 */
[----:B------:R-:W-:Y:S01]  /*08f0*/  FADD R4, R9, R6 ;  /* 0x0000000609047221 */ /* 0x000fe20000000000 */
[----:B-1----:R-:W-:-:S04]  /*0900*/  FFMA R3, -R5, R10, 1 ;  /* 0x3f80000005037423 */ /* 0x002fc8000000010a */
[----:B------:R-:W-:Y:S01]  /*0910*/  FFMA R7, R10, R3, R10 ;  /* 0x000000030a077223 */ /* 0x000fe2000000000a */
[----:B------:R-:W-:Y:S01]  /*0920*/  FADD R3, R20, R20 ;  /* 0x0000001414037221 */ /* 0x000fe20000000000 */
[----:B0-----:R-:W-:-:S03]  /*0930*/  FMUL R0, R0, R0 ;  /* 0x0000000000007220 */ /* 0x001fc60000400000 */
[----:B------:R-:W-:Y:S01]  /*0940*/  FADD R8, -R8, R3 ;  /* 0x0000000308087221 */ /* 0x000fe20000000100 */
[----:B------:R-:W0:Y:S01]  /*0950*/  FCHK P0, R0, R5 ;  /* 0x0000000500007302 */ /* 0x000e220000000000 */
[----:B------:R-:W-:-:S04]  /*0960*/  FFMA R10, R0, R7, RZ ;  /* 0x00000007000a7223 */ /* 0x000fc800000000ff */
[----:B------:R-:W-:-:S04]  /*0970*/  FFMA R11, -R5, R10, R0 ;  /* 0x0000000a050b7223 */ /* 0x000fc80000000100 */
[----:B------:R-:W-:Y:S01]  /*0980*/  FFMA R11, R7, R11, R10 ;  /* 0x0000000b070b7223 */ /* 0x000fe2000000000a */
[----:B0-----:R-:W-:Y:S06]  /*0990*/  @!P0 BRA `(.L_x_39) ;  /* 0x0000000000108947 */ /* 0x001fec0003800000 */
[----:B------:R-:W-:Y:S02]  /*09a0*/  MOV R3, R5 ;  /* 0x0000000500037202 */ /* 0x000fe40000000f00 */
[----:B------:R-:W-:-:S07]  /*09b0*/  MOV R10, 0x9d0 ;  /* 0x000009d0000a7802 */ /* 0x000fce0000000f00 */
[----:B------:R-:W-:Y:S05]  /*09c0*/  CALL.REL.NOINC `($__internal_1_$__cuda_sm3x_div_rn_noftz_f32_slowpath) ;  /* 0x0000000000247944 */ /* 0x000fea0003c00000 */
[----:B------:R-:W-:-:S07]  /*09d0*/  MOV R11, R0 ;  /* 0x00000000000b7202 */ /* 0x000fce0000000f00 */
.L_x_39:
[----:B------:R-:W-:Y:S05]  /*09e0*/  BSYNC.RECONVERGENT B0 ;  /* 0x0000000000007941 */ /* 0x000fea0003800200 */
.L_x_38:
[----:B------:R-:W0:Y:S01]  /*09f0*/  LDC.64 R6, c[0x0][0x380] ;  /* 0x0000e000ff067b82 */ /* 0x000e220000000a00 */
[----:B------:R-:W-:-:S04]  /*0a00*/  FMUL R5, R5, R4 ;  /* 0x0000000405057220 */ /* 0x000fc80000400000 */
[----:B------:R-:W-:-:S05]  /*0a10*/  FFMA R5, R5, R11, R8 ;  /* 0x0000000b05057223 */ /* 0x000fca0000000008 */
[----:B------:R-:W-:Y:S01]  /*0a20*/  F2FP.F16.F32.PACK_AB R5, RZ, R5 ;  /* 0x00000005ff05723e */ /* 0x000fe200000000ff */
[----:B0-----:R-:W-:-:S05]  /*0a30*/  IMAD.WIDE R2, R2, 0x2, R6 ;  /* 0x0000000202027825 */ /* 0x001fca00078e0206 */
[----:B------:R-:W-:Y:S01]  /*0a40*/  STG.E.U16 desc[UR4][R2.64], R5 ;  /* 0x0000000502007986 */ /* 0x000fe2000c101504 */
[----:B------:R-:W-:Y:S05]  /*0a50*/  EXIT ;  /* 0x000000000000794d */ /* 0x000fea0003800000 */
        .weak           $__internal_1_$__cuda_sm3x_div_rn_noftz_f32_slowpath
        .type           $__internal_1_$__cuda_sm3x_div_rn_noftz_f32_slowpath,@function
        .size           $__internal_1_$__cuda_sm3x_div_rn_noftz_f32_slowpath,(.L_x_54 - $__internal_1_$__cuda_sm3x_div_rn_noftz_f32_slowpath)
$__internal_1_$__cuda_sm3x_div_rn_noftz_f32_slowpath:
[----:B------:R-:W-:Y:S01]  /*0a60*/  SHF.R.U32.HI R11, RZ, 0x17, R3 ;  /* 0x00000017ff0b7819 */ /* 0x000fe20000011603 */
[----:B------:R-:W-:Y:S01]  /*0a70*/  BSSY.RECONVERGENT B1, `(.L_x_40) ;  /* 0x0000062000017945 */ /* 0x000fe20003800200 */
[----:B------:R-:W-:Y:S02]  /*0a80*/  SHF.R.U32.HI R22, RZ, 0x17, R0 ;  /* 0x00000017ff167819 */ /* 0x000fe40000011600 */
[----:B------:R-:W-:Y:S02]  /*0a90*/  LOP3.LUT R11, R11, 0xff, RZ, 0xc0, !PT ;  /* 0x000000ff0b0b7812 */ /* 0x000fe400078ec0ff */
[----:B------:R-:W-:Y:S02]  /*0aa0*/  LOP3.LUT R22, R22, 0xff, RZ, 0xc0, !PT ;  /* 0x000000ff16167812 */ /* 0x000fe400078ec0ff */
[----:B------:R-:W-:Y:S02]  /*0ab0*/  IADD3 R19, PT, PT, R11, -0x1, RZ ;  /* 0xffffffff0b137810 */ /* 0x000fe40007ffe0ff */
[----:B------:R-:W-:-:S02]  /*0ac0*/  IADD3 R15, PT, PT, R22, -0x1, RZ ;  /* 0xffffffff160f7810 */ /* 0x000fc40007ffe0ff */
[----:B------:R-:W-:-:S04]  /*0ad0*/  ISETP.GT.U32.AND P0, PT, R19, 0xfd, PT ;  /* 0x000000fd1300780c */ /* 0x000fc80003f04070 */
[----:B------:R-:W-:-:S13]  /*0ae0*/  ISETP.GT.U32.OR P0, PT, R15, 0xfd, P0 ;  /* 0x000000fd0f00780c */ /* 0x000fda0000704470 */
[----:B------:R-:W-:Y:S01]  /*0af0*/  @!P0 MOV R12, RZ ;  /* 0x000000ff000c8202 */ /* 0x000fe20000000f00 */
        /* <DEDUP_REMOVED lines=17> */
[----:B------:R-:W-:Y:S02]  /*0c10*/  ISETP.GE.AND P0, PT, R15, RZ, PT ;  /* 0x000000ff0f00720c */ /* 0x000fe40003f06270 */
[----:B------:R-:W-:-:S11]  /*0c20*/  ISETP.GE.AND P1, PT, R19, RZ, PT ;  /* 0x000000ff1300720c */ /* 0x000fd60003f26270 */
[----:B------:R-:W-:Y:S01]  /*0c30*/  @P0 MOV R12, RZ ;  /* 0x000000ff000c0202 */ /* 0x000fe20000000f00 */
[----:B------:R-:W-:Y:S01]  /*0c40*/  @!P0 FFMA R0, R0, 1.84467440737095516160e+19, RZ ;  /* 0x5f80000000008823 */ /* 0x000fe200000000ff */
[----:B------:R-:W-:Y:S01]  /*0c50*/  @!P0 MOV R12, 0xffffffc0 ;  /* 0xffffffc0000c8802 */ /* 0x000fe20000000f00 */
[----:B------:R-:W-:-:S03]  /*0c60*/  @!P1 FFMA R3, R3, 1.84467440737095516160e+19, RZ ;  /* 0x5f80000003039823 */ /* 0x000fc600000000ff */
[----:B------:R-:W-:-:S07]  /*0c70*/  @!P1 IADD3 R12, PT, PT, R12, 0x40, RZ ;  /* 0x000000400c0c9810 */ /* 0x000fce0007ffe0ff */
.L_x_41:
[----:B------:R-:W-:Y:S01]  /*0c80*/  LEA R24, R11, 0xc0800000, 0x17 ;  /* 0xc08000000b187811 */ /* 0x000fe200078eb8ff */
[----:B------:R-:W-:Y:S01]  /*0c90*/  BSSY.RECONVERGENT B2, `(.L_x_46) ;  /* 0x0000036000027945 */ /* 0x000fe20003800200 */
[----:B------:R-:W-:Y:S02]  /*0ca0*/  IADD3 R22, PT, PT, R22, -0x7f, RZ ;  /* 0xffffff8116167810 */ /* 0x000fe40007ffe0ff */
[----:B------:R-:W-:-:S03]  /*0cb0*/  IADD3 R19, PT, PT, -R24, R3, RZ ;  /* 0x0000000318137210 */ /* 0x000fc60007ffe1ff */
[C---:B------:R-:W-:Y:S01]  /*0cc0*/  IMAD R0, R22.reuse, -0x800000, R0 ;  /* 0xff80000016007824 */ /* 0x040fe200078e0200 */
[----:B------:R0:W1:Y:S01]  /*0cd0*/  MUFU.RCP R24, R19 ;  /* 0x0000001300187308 */ /* 0x0000620000001000 */
[----:B------:R-:W-:Y:S01]  /*0ce0*/  FADD.FTZ R3, -R19, -RZ ;  /* 0x800000ff13037221 */ /* 0x000fe20000010100 */
[----:B0-----:R-:W-:-:S04]  /*0cf0*/  IADD3 R19, PT, PT, R22, 0x7f, -R11 ;  /* 0x0000007f16137810 */ /* 0x001fc80007ffe80b */
[----:B------:R-:W-:Y:S01]  /*0d00*/  IADD3 R19, PT, PT, R19, R12, RZ ;  /* 0x0000000c13137210 */ /* 0x000fe20007ffe0ff */
[----:B-1----:R-:W-:-:S04]  /*0d10*/  FFMA R15, R24, R3, 1 ;  /* 0x3f800000180f7423 */ /* 0x002fc80000000003 */
        /* <DEDUP_REMOVED lines=8> */
[----:B------:R-:W-:-:S04]  /*0da0*/  IADD3 R11, PT, PT, R11, R19, RZ ;  /* 0x000000130b0b7210 */ /* 0x000fc80007ffe0ff */
[----:B------:R-:W-:-:S04]  /*0db0*/  IADD3 R12, PT, PT, R11, -0x1, RZ ;  /* 0xffffffff0b0c7810 */ /* 0x000fc80007ffe0ff */
        /* <DEDUP_REMOVED lines=9> */
[-CC-:B------:R-:W-:Y:S01]  /*0e50*/  FFMA.RZ R12, R15, R3.reuse, R24.reuse ;  /* 0x000000030f0c7223 */ /* 0x180fe2000000c018 */
[C---:B------:R-:W-:Y:S02]  /*0e60*/  IADD3 R22, PT, PT, R11.reuse, 0x20, RZ ;  /* 0x000000200b167810 */ /* 0x040fe40007ffe0ff */
[----:B------:R-:W-:Y:S02]  /*0e70*/  ISETP.NE.AND P2, PT, R11, RZ, PT ;  /* 0x000000ff0b00720c */ /* 0x000fe40003f45270 */
[----:B------:R-:W-:Y:S01]  /*0e80*/  LOP3.LUT R19, R12, 0x7fffff, RZ, 0xc0, !PT ;  /* 0x007fffff0c137812 */ /* 0x000fe200078ec0ff */
[CCC-:B------:R-:W-:Y:S01]  /*0e90*/  FFMA.RP R12, R15.reuse, R3.reuse, R24.reuse ;  /* 0x000000030f0c7223 */ /* 0x1c0fe20000008018 */
[----:B------:R-:W-:Y:S01]  /*0ea0*/  FFMA.RM R3, R15, R3, R24 ;  /* 0x000000030f037223 */ /* 0x000fe20000004018 */
[----:B------:R-:W-:Y:S02]  /*0eb0*/  ISETP.NE.AND P1, PT, R11, RZ, PT ;  /* 0x000000ff0b00720c */ /* 0x000fe40003f25270 */
[----:B------:R-:W-:-:S02]  /*0ec0*/  LOP3.LUT R19, R19, 0x800000, RZ, 0xfc, !PT ;  /* 0x0080000013137812 */ /* 0x000fc400078efcff */
        /* <DEDUP_REMOVED lines=10> */
[----:B------:R-:W-:-:S04]  /*0f70*/  LOP3.LUT R3, R3, R12, RZ, 0xc0, !PT ;  /* 0x0000000c03037212 */ /* 0x000fc800078ec0ff */
[----:B------:R-:W-:-:S04]  /*0f80*/  IADD3 R3, PT, PT, R22, R3, RZ ;  /* 0x0000000316037210 */ /* 0x000fc80007ffe0ff */
[----:B------:R-:W-:Y:S01]  /*0f90*/  LOP3.LUT R0, R3, R0, RZ, 0xfc, !PT ;  /* 0x0000000003007212 */ /* 0x000fe200078efcff */
[----:B------:R-:W-:Y:S06]  /*0fa0*/  BRA `(.L_x_49) ;  /* 0x0000000000107947 */ /* 0x000fec0003800000 */
.L_x_48:
[----:B------:R-:W-:-:S04]  /*0fb0*/  LOP3.LUT R0, R0, 0x80000000, RZ, 0xc0, !PT ;  /* 0x8000000000007812 */ /* 0x000fc800078ec0ff */
[----:B------:R-:W-:Y:S01]  /*0fc0*/  LOP3.LUT R0, R0, 0x7f800000, RZ, 0xfc, !PT ;  /* 0x7f80000000007812 */ /* 0x000fe200078efcff */
[----:B------:R-:W-:Y:S06]  /*0fd0*/  BRA `(.L_x_49) ;  /* 0x0000000000047947 */ /* 0x000fec0003800000 */
.L_x_47:
[----:B------:R-:W-:-:S07]  /*0fe0*/  LEA R0, R19, R0, 0x17 ;  /* 0x0000000013007211 */ /* 0x000fce00078eb8ff */
.L_x_49:
[----:B------:R-:W-:Y:S05]  /*0ff0*/  BSYNC.RECONVERGENT B2 ;  /* 0x0000000000027941 */ /* 0x000fea0003800200 */
.L_x_46:
[----:B------:R-:W-:Y:S05]  /*1000*/  BRA `(.L_x_50) ;  /* 0x0000000000207947 */ /* 0x000fea0003800000 */
.L_x_45:
[----:B------:R-:W-:-:S04]  /*1010*/  LOP3.LUT R0, R3, 0x80000000, R0, 0x48, !PT ;  /* 0x8000000003007812 */ /* 0x000fc800078e4800 */
[----:B------:R-:W-:Y:S01]  /*1020*/  LOP3.LUT R0, R0, 0x7f800000, RZ, 0xfc, !PT ;  /* 0x7f80000000007812 */ /* 0x000fe200078efcff */
[----:B------:R-:W-:Y:S06]  /*1030*/  BRA `(.L_x_50) ;  /* 0x0000000000147947 */ /* 0x000fec0003800000 */
.L_x_44:
[----:B------:R-:W-:Y:S01]  /*1040*/  LOP3.LUT R0, R3, 0x80000000, R0, 0x48, !PT ;  /* 0x8000000003007812 */ /* 0x000fe200078e4800 */
[----:B------:R-:W-:Y:S06]  /*1050*/  BRA `(.L_x_50) ;  /* 0x00000000000c7947 */ /* 0x000fec0003800000 */
.L_x_43:
[----:B------:R-:W0:Y:S01]  /*1060*/  MUFU.RSQ R0, -QNAN ;  /* 0xffc0000000007908 */ /* 0x000e220000001400 */
[----:B------:R-:W-:Y:S05]  /*1070*/  BRA `(.L_x_50) ;  /* 0x0000000000047947 */ /* 0x000fea0003800000 */
.L_x_42:
[----:B------:R-:W-:-:S07]  /*1080*/  FADD.FTZ R0, R0, R3 ;  /* 0x0000000300007221 */ /* 0x000fce0000010000 */
.L_x_50:
[----:B------:R-:W-:Y:S05]  /*1090*/  BSYNC.RECONVERGENT B1 ;  /* 0x0000000000017941 */ /* 0x000fea0003800200 */
.L_x_40:
[----:B------:R-:W-:-:S04]  /*10a0*/  HFMA2 R11, -RZ, RZ, 0, 0 ;  /* 0x00000000ff0b7431 */ /* 0x000fc800000001ff */
[----:B0-----:R-:W-:Y:S05]  /*10b0*/  RET.REL.NODEC R10 `(_Z27wave_kernel_mixed_precisionP6__halfS0_S0_Pfiiiiiiiiiffff) ;  /* 0xffffffec0ad07950 */ /* 0x001fea0003c3ffff */
.L_x_51:
        /* <DEDUP_REMOVED lines=12> */
.L_x_54:


//--------------------- .text._Z27convert_fp32_to_fp16_kernelPKfP6__halfi --------------------------
	.section	.text._Z27convert_fp32_to_fp16_kernelPKfP6__halfi,"ax",@progbits
	.align	128
        .global         _Z27convert_fp32_to_fp16_kernelPKfP6__halfi
        .type           _Z27convert_fp32_to_fp16_kernelPKfP6__halfi,@function
        .size           _Z27convert_fp32_to_fp16_kernelPKfP6__halfi,(.L_x_57 - _Z27convert_fp32_to_fp16_kernelPKfP6__halfi)
        .other          _Z27convert_fp32_to_fp16_kernelPKfP6__halfi,@"STO_CUDA_ENTRY STV_DEFAULT"
_Z27convert_fp32_to_fp16_kernelPKfP6__halfi:
.text._Z27convert_fp32_to_fp16_kernelPKfP6__halfi:
[----:B------:R-:W-:Y:S01]  /*0000*/  LDC R1, c[0x0][0x37c] ;  /* 0x0000df00ff017b82 */ /* 0x000fe20000000800 */
[----:B------:R-:W0:Y:S07]  /*0010*/  S2R R0, SR_TID.X ;  /* 0x0000000000007919 */ /* 0x000e2e0000002100 */
[----:B------:R-:W0:Y:S01]  /*0020*/  S2UR UR4, SR_CTAID.X ;  /* 0x00000000000479c3 */ /* 0x000e220000002500 */
[----:B------:R-:W1:Y:S07]  /*0030*/  LDCU UR5, c[0x0][0x390] ;  /* 0x00007200ff0577ac */ /* 0x000e6e0008000800 */
[----:B------:R-:W0:Y:S02]  /*0040*/  LDC R7, c[0x0][0x360] ;  /* 0x0000d800ff077b82 */ /* 0x000e240000000800 */
[----:B0-----:R-:W-:-:S05]  /*0050*/  IMAD R7, R7, UR4, R0 ;  /* 0x0000000407077c24 */ /* 0x001fca000f8e0200 */
[----:B-1----:R-:W-:-:S13]  /*0060*/  ISETP.GE.AND P0, PT, R7, UR5, PT ;  /* 0x0000000507007c0c */ /* 0x002fda000bf06270 */
[----:B------:R-:W-:Y:S05]  /*0070*/  @P0 EXIT ;  /* 0x000000000000094d */ /* 0x000fea0003800000 */
[----:B------:R-:W0:Y:S01]  /*0080*/  LDC.64 R2, c[0x0][0x380] ;  /* 0x0000e000ff027b82 */ /* 0x000e220000000a00 */
[----:B------:R-:W1:Y:S07]  /*0090*/  LDCU.64 UR4, c[0x0][0x358] ;  /* 0x00006b00ff0477ac */ /* 0x000e6e0008000a00 */
[----:B------:R-:W2:Y:S01]  /*00a0*/  LDC.64 R4, c[0x0][0x388] ;  /* 0x0000e200ff047b82 */ /* 0x000ea20000000a00 */
[----:B0-----:R-:W-:-:S06]  /*00b0*/  IMAD.WIDE R2, R7, 0x4, R2 ;  /* 0x0000000407027825 */ /* 0x001fcc00078e0202 */
[----:B-1----:R-:W3:Y:S01]  /*00c0*/  LDG.E.CONSTANT R2, desc[UR4][R2.64] ;  /* 0x0000000402027981 */ /* 0x002ee2000c1e9900 */
[----:B--2---:R-:W-:Y:S01]  /*00d0*/  IMAD.WIDE R4, R7, 0x2, R4 ;  /* 0x0000000207047825 */ /* 0x004fe200078e0204 */
[----:B---3--:R-:W-:-:S05]  /*00e0*/  F2FP.F16.F32.PACK_AB R0, RZ, R2 ;  /* 0x00000002ff00723e */ /* 0x008fca00000000ff */
[----:B------:R-:W-:Y:S01]  /*00f0*/  STG.E.U16 desc[UR4][R4.64], R0 ;  /* 0x0000000004007986 */ /* 0x000fe2000c101504 */
[----:B------:R-:W-:Y:S05]  /*0100*/  EXIT ;  /* 0x000000000000794d */ /* 0x000fea0003800000 */
.L_x_52:
        /* <DEDUP_REMOVED lines=15> */
.L_x_57:


//--------------------- .nv.shared.reserved.0     --------------------------
	.section	.nv.shared.reserved.0,"aw",@nobits
	.weak		__nv_reservedSMEM_offset_0_alias
	.size		__nv_reservedSMEM_offset_0_alias, 0, 64
	.other		__nv_reservedSMEM_offset_0_alias,@"STO_CUDA_RESERVED_SHARED STV_DEFAULT"
__nv_reservedSMEM_offset_0_alias:
	.zero		0
	.zero		64


//--------------------- .nv.constant0._Z29source_injection_kernel_mixedP6__halfPfS1_S1_iiiiiiiiiiiiiffffff --------------------------
	.section	.nv.constant0._Z29source_injection_kernel_mixedP6__halfPfS1_S1_iiiiiiiiiiiiiffffff,"a",@progbits
	.sectionflags	@""
	.align	4
.nv.constant0._Z29source_injection_kernel_mixedP6__halfPfS1_S1_iiiiiiiiiiiiiffffff:
	.zero		1004


//--------------------- .nv.constant0._Z27wave_kernel_mixed_precisionP6__halfS0_S0_Pfiiiiiiiiiffff --------------------------
	.section	.nv.constant0._Z27wave_kernel_mixed_precisionP6__halfS0_S0_Pfiiiiiiiiiffff,"a",@progbits
	.sectionflags	@""
	.align	4
.nv.constant0._Z27wave_kernel_mixed_precisionP6__halfS0_S0_Pfiiiiiiiiiffff:
	.zero		980


//--------------------- .nv.constant0._Z27convert_fp32_to_fp16_kernelPKfP6__halfi --------------------------
	.section	.nv.constant0._Z27convert_fp32_to_fp16_kernelPKfP6__halfi,"a",@progbits
	.sectionflags	@""
	.align	4
.nv.constant0._Z27convert_fp32_to_fp16_kernelPKfP6__halfi:
	.zero		916


//--------------------- SYMBOLS --------------------------

	.type		.nv.reservedSmem.offset0,@object
	.size		.nv.reservedSmem.offset0,0x4
